// auto-generated by cutlass_sweep.gemm — config: {"arch": "sm_90", "cluster_m": 2, "cluster_n": 2, "dtype": "e4m3", "stages": 5, "tile_k": 32, "tile_m": 128, "tile_n": 128}
#include "cutlass/cutlass.h"
#include "cutlass/gemm/collective/collective_builder.hpp"
#include "cutlass/gemm/device/gemm_universal_adapter.h"
#include "cutlass/gemm/kernel/gemm_universal.hpp"
#include "cutlass/epilogue/collective/collective_builder.hpp"

using ElemA = cutlass::float_e4m3_t;
using ElemB = cutlass::float_e4m3_t;
using ElemCD = cutlass::float_e4m3_t;
using Acc  = float;
using TileShape    = cute::Shape<cute::_128, cute::_128, cute::_32>;
using ClusterShape = cute::Shape<cute::_2, cute::_2, cute::_1>;

using CollectiveEpilogue = typename cutlass::epilogue::collective::CollectiveBuilder<
    cutlass::arch::Sm90, cutlass::arch::OpClassTensorOp,
    TileShape, ClusterShape,
    cutlass::epilogue::collective::EpilogueTileAuto,
    Acc, Acc,
    ElemCD, cutlass::layout::RowMajor, 128 / cutlass::sizeof_bits<ElemCD>::value,
    ElemCD, cutlass::layout::RowMajor, 128 / cutlass::sizeof_bits<ElemCD>::value,
    cutlass::epilogue::collective::EpilogueScheduleAuto
  >::CollectiveOp;

using CollectiveMainloop = typename cutlass::gemm::collective::CollectiveBuilder<
    cutlass::arch::Sm90, cutlass::arch::OpClassTensorOp,
    ElemA, cutlass::layout::RowMajor, 128 / cutlass::sizeof_bits<ElemA>::value,
    ElemB, cutlass::layout::ColumnMajor, 128 / cutlass::sizeof_bits<ElemB>::value,
    Acc,
    TileShape, ClusterShape,
    cutlass::gemm::collective::StageCount<5>,
    cutlass::gemm::collective::KernelScheduleAuto
  >::CollectiveOp;

using GemmKernel = cutlass::gemm::kernel::GemmUniversal<
    cute::Shape<int,int,int,int>,
    CollectiveMainloop,
    CollectiveEpilogue
>;
using Gemm = cutlass::gemm::device::GemmUniversalAdapter<GemmKernel>;

// Force the device kernel symbol into the cubin without needing a host main.
auto* _anchor = &cutlass::device_kernel<GemmKernel>;


// ===== COMPILED SASS (sm_90a) =====

	.target	sm_90a

	.elftype	@"ET_EXEC"


//--------------------- .note.nv.tkinfo           --------------------------
	.section	.note.nv.tkinfo,"",@"SHT_NOTE"
	.sectionflags	@"SHF_NOTE_NV_TKINFO"
	.tkinfo
        /*0018*/ 	.word	0x00000002
        /*0030*/ 	.string	""
        /*0030*/ 	.string	"ptxas"
        /*0030*/ 	.string	"Cuda compilation tools, release 13.0, V13.0.88"
        /*0030*/ 	.string	"Build cuda_13.0.r13.0/compiler.36424714_0"
        /*0030*/ 	.string	"-arch sm_90a -m 64 "



//--------------------- .note.nv.cuinfo           --------------------------
	.section	.note.nv.cuinfo,"",@"SHT_NOTE"
	.sectionflags	@"SHF_NOTE_NV_CUINFO"
        /*0018*/ 	.short	0x0002
        /*001a*/ 	.short	0x005a
        /*001c*/ 	.short	0x0082
	.zero		2


//--------------------- .nv.info                  --------------------------
	.section	.nv.info,"",@"SHT_CUDA_INFO"
	.align	4


	//----- nvinfo : EIATTR_REGCOUNT
	.align		4
        /*0000*/ 	.byte	0x04, 0x2f
        /*0002*/ 	.short	(.L_12 - .L_11)
	.align		4
.L_11:
        /*0004*/ 	.word	index@(_ZN7cutlass13device_kernelINS_4gemm6kernel13GemmUniversalIN4cute5tupleIJiiiiEEENS1_10collective13CollectiveMmaINS1_37MainloopSm90TmaGmmaWarpSpecializedFP8ILi5ENS5_IJNS4_1CILi2EEESB_NSA_ILi1EEEEEENS1_35KernelTmaWarpSpecializedCooperativeEEENS5_IJNSA_ILi128EEESG_NSA_ILi32EEEEEENS_12float_e4m3_tENS5_IJlSC_lEEESJ_SK_NS4_8TiledMMAINS4_8MMA_AtomIJNS4_4SM904GMMA31MMA_64x128x32_F32E4M3E4M3_SS_TNILNSO_7ScaleInE1ELSQ_1EEEEEENS4_6LayoutINS5_IJSB_SC_SC_EEENS5_IJSC_NSA_ILi0EEESV_EEEEENS5_IJNS4_10UnderscoreESY_SY_EEEEENS4_23SM90_TMA_LOAD_MULTICASTENS4_14ComposedLayoutINS4_7SwizzleILi1ELi4ELi3EEENS4_18smem_ptr_flag_bitsILi8EEENST_INS5_IJNSA_ILi8EEESH_EEENS5_IJSH_SC_EEEEEEEvNS4_8identityES11_S1B_vS1C_EENS_8epilogue10collective6detail29Sm90TmaWarpSpecializedAdapterINS1F_15DefaultEpilogueISJ_SK_SK_NS1E_6thread17LinearCombinationISJ_Li1EffLNS1J_9ScaleType4KindE0ELNS_15FloatRoundStyleE2ESJ_EENS1_15EpilogueDefaultEEEEEvvEEEEvNT_6ParamsE)
        /*0008*/ 	.word	0x000000a8


	//----- nvinfo : EIATTR_FRAME_SIZE
	.align		4
.L_12:
        /*000c*/ 	.byte	0x04, 0x11
        /*000e*/ 	.short	(.L_14 - .L_13)
	.align		4
.L_13:
        /*0010*/ 	.word	index@(_ZN7cutlass13device_kernelINS_4gemm6kernel13GemmUniversalIN4cute5tupleIJiiiiEEENS1_10collective13CollectiveMmaINS1_37MainloopSm90TmaGmmaWarpSpecializedFP8ILi5ENS5_IJNS4_1CILi2EEESB_NSA_ILi1EEEEEENS1_35KernelTmaWarpSpecializedCooperativeEEENS5_IJNSA_ILi128EEESG_NSA_ILi32EEEEEENS_12float_e4m3_tENS5_IJlSC_lEEESJ_SK_NS4_8TiledMMAINS4_8MMA_AtomIJNS4_4SM904GMMA31MMA_64x128x32_F32E4M3E4M3_SS_TNILNSO_7ScaleInE1ELSQ_1EEEEEENS4_6LayoutINS5_IJSB_SC_SC_EEENS5_IJSC_NSA_ILi0EEESV_EEEEENS5_IJNS4_10UnderscoreESY_SY_EEEEENS4_23SM90_TMA_LOAD_MULTICASTENS4_14ComposedLayoutINS4_7SwizzleILi1ELi4ELi3EEENS4_18smem_ptr_flag_bitsILi8EEENST_INS5_IJNSA_ILi8EEESH_EEENS5_IJSH_SC_EEEEEEEvNS4_8identityES11_S1B_vS1C_EENS_8epilogue10collective6detail29Sm90TmaWarpSpecializedAdapterINS1F_15DefaultEpilogueISJ_SK_SK_NS1E_6thread17LinearCombinationISJ_Li1EffLNS1J_9ScaleType4KindE0ELNS_15FloatRoundStyleE2ESJ_EENS1_15EpilogueDefaultEEEEEvvEEEEvNT_6ParamsE)
        /*0014*/ 	.word	0x00000000


	//----- nvinfo : EIATTR_MIN_STACK_SIZE
	.align		4
.L_14:
        /*0018*/ 	.byte	0x04, 0x12
        /*001a*/ 	.short	(.L_16 - .L_15)
	.align		4
.L_15:
        /*001c*/ 	.word	index@(_ZN7cutlass13device_kernelINS_4gemm6kernel13GemmUniversalIN4cute5tupleIJiiiiEEENS1_10collective13CollectiveMmaINS1_37MainloopSm90TmaGmmaWarpSpecializedFP8ILi5ENS5_IJNS4_1CILi2EEESB_NSA_ILi1EEEEEENS1_35KernelTmaWarpSpecializedCooperativeEEENS5_IJNSA_ILi128EEESG_NSA_ILi32EEEEEENS_12float_e4m3_tENS5_IJlSC_lEEESJ_SK_NS4_8TiledMMAINS4_8MMA_AtomIJNS4_4SM904GMMA31MMA_64x128x32_F32E4M3E4M3_SS_TNILNSO_7ScaleInE1ELSQ_1EEEEEENS4_6LayoutINS5_IJSB_SC_SC_EEENS5_IJSC_NSA_ILi0EEESV_EEEEENS5_IJNS4_10UnderscoreESY_SY_EEEEENS4_23SM90_TMA_LOAD_MULTICASTENS4_14ComposedLayoutINS4_7SwizzleILi1ELi4ELi3EEENS4_18smem_ptr_flag_bitsILi8EEENST_INS5_IJNSA_ILi8EEESH_EEENS5_IJSH_SC_EEEEEEEvNS4_8identityES11_S1B_vS1C_EENS_8epilogue10collective6detail29Sm90TmaWarpSpecializedAdapterINS1F_15DefaultEpilogueISJ_SK_SK_NS1E_6thread17LinearCombinationISJ_Li1EffLNS1J_9ScaleType4KindE0ELNS_15FloatRoundStyleE2ESJ_EENS1_15EpilogueDefaultEEEEEvvEEEEvNT_6ParamsE)
        /*0020*/ 	.word	0x00000000
.L_16:


//--------------------- .nv.compat                --------------------------
	.section	.nv.compat,"",@"SHT_CUDA_COMPAT_INFO"
	.align	4
        /*0000*/ 	.byte	0x02, 0x09, 0x01, 0x00, 0x02, 0x02, 0x04, 0x00, 0x02, 0x05, 0x05, 0x00, 0x03, 0x07, 0x01, 0x01
        /*0010*/ 	.byte	0x02, 0x03, 0x01, 0x00, 0x02, 0x06, 0x01, 0x00, 0x04, 0x0b, 0x08, 0x00, 0x00, 0x00, 0x00, 0x00
        /*0020*/ 	.byte	0x00, 0x00, 0x00, 0x00


//--------------------- .nv.info._ZN7cutlass13device_kernelINS_4gemm6kernel13GemmUniversalIN4cute5tupleIJiiiiEEENS1_10collective13CollectiveMmaINS1_37MainloopSm90TmaGmmaWarpSpecializedFP8ILi5ENS5_IJNS4_1CILi2EEESB_NSA_ILi1EEEEEENS1_35KernelTmaWarpSpecializedCooperativeEEENS5_IJNSA_ILi128EEESG_NSA_ILi32EEEEEENS_12float_e4m3_tENS5_IJlSC_lEEESJ_SK_NS4_8TiledMMAINS4_8MMA_AtomIJNS4_4SM904GMMA31MMA_64x128x32_F32E4M3E4M3_SS_TNILNSO_7ScaleInE1ELSQ_1EEEEEENS4_6LayoutINS5_IJSB_SC_SC_EEENS5_IJSC_NSA_ILi0EEESV_EEEEENS5_IJNS4_10UnderscoreESY_SY_EEEEENS4_23SM90_TMA_LOAD_MULTICASTENS4_14ComposedLayoutINS4_7SwizzleILi1ELi4ELi3EEENS4_18smem_ptr_flag_bitsILi8EEENST_INS5_IJNSA_ILi8EEESH_EEENS5_IJSH_SC_EEEEEEEvNS4_8identityES11_S1B_vS1C_EENS_8epilogue10collective6detail29Sm90TmaWarpSpecializedAdapterINS1F_15DefaultEpilogueISJ_SK_SK_NS1E_6thread17LinearCombinationISJ_Li1EffLNS1J_9ScaleType4KindE0ELNS_15FloatRoundStyleE2ESJ_EENS1_15EpilogueDefaultEEEEEvvEEEEvNT_6ParamsE --------------------------
	.section	.nv.info._ZN7cutlass13device_kernelINS_4gemm6kernel13GemmUniversalIN4cute5tupleIJiiiiEEENS1_10collective13CollectiveMmaINS1_37MainloopSm90TmaGmmaWarpSpecializedFP8ILi5ENS5_IJNS4_1CILi2EEESB_NSA_ILi1EEEEEENS1_35KernelTmaWarpSpecializedCooperativeEEENS5_IJNSA_ILi128EEESG_NSA_ILi32EEEEEENS_12float_e4m3_tENS5_IJlSC_lEEESJ_SK_NS4_8TiledMMAINS4_8MMA_AtomIJNS4_4SM904GMMA31MMA_64x128x32_F32E4M3E4M3_SS_TNILNSO_7ScaleInE1ELSQ_1EEEEEENS4_6LayoutINS5_IJSB_SC_SC_EEENS5_IJSC_NSA_ILi0EEESV_EEEEENS5_IJNS4_10UnderscoreESY_SY_EEEEENS4_23SM90_TMA_LOAD_MULTICASTENS4_14ComposedLayoutINS4_7SwizzleILi1ELi4ELi3EEENS4_18smem_ptr_flag_bitsILi8EEENST_INS5_IJNSA_ILi8EEESH_EEENS5_IJSH_SC_EEEEEEEvNS4_8identityES11_S1B_vS1C_EENS_8epilogue10collective6detail29Sm90TmaWarpSpecializedAdapterINS1F_15DefaultEpilogueISJ_SK_SK_NS1E_6thread17LinearCombinationISJ_Li1EffLNS1J_9ScaleType4KindE0ELNS_15FloatRoundStyleE2ESJ_EENS1_15EpilogueDefaultEEEEEvvEEEEvNT_6ParamsE,"",@"SHT_CUDA_INFO"
	.sectionflags	@""
	.align	4


	//----- nvinfo : EIATTR_CUDA_API_VERSION
	.align		4
        /*0000*/ 	.byte	0x04, 0x37
        /*0002*/ 	.short	(.L_18 - .L_17)
.L_17:
        /*0004*/ 	.word	0x00000082


	//----- nvinfo : EIATTR_KPARAM_INFO
	.align		4
.L_18:
        /*0008*/ 	.byte	0x04, 0x17
        /*000a*/ 	.short	(.L_20 - .L_19)
.L_19:
        /*000c*/ 	.word	0x00000000
        /*0010*/ 	.short	0x0000
        /*0012*/ 	.short	0x0070
        /*0014*/ 	.byte	0x00, 0xf0, 0x01, 0x10


	//----- nvinfo : EIATTR_SPARSE_MMA_MASK
	.align		4
.L_20:
        /*0018*/ 	.byte	0x03, 0x50
        /*001a*/ 	.short	0x0000


	//----- nvinfo : EIATTR_MAXREG_COUNT
	.align		4
        /*001c*/ 	.byte	0x03, 0x1b
        /*001e*/ 	.short	0x00a8


	//----- nvinfo : EIATTR_NUM_BARRIERS
	.align		4
        /*0020*/ 	.byte	0x02, 0x4c
        /*0022*/ 	.byte	0x01
	.zero		1


	//----- nvinfo : EIATTR_MERCURY_ISA_VERSION
	.align		4
        /*0024*/ 	.byte	0x03, 0x5f
        /*0026*/ 	.short	0x0101


	//----- nvinfo : EIATTR_INT_WARP_WIDE_INSTR_OFFSETS
	.align		4
        /*0028*/ 	.byte	0x04, 0x31
        /*002a*/ 	.short	(.L_22 - .L_21)


	//   ....[0]....
.L_21:
        /*002c*/ 	.word	0x000004c0


	//   ....[1]....
        /*0030*/ 	.word	0x000004f0


	//   ....[2]....
        /*0034*/ 	.word	0x00000670


	//----- nvinfo : EIATTR_COOP_GROUP_MASK_REGIDS
	.align		4
.L_22:
        /*0038*/ 	.byte	0x04, 0x29
        /*003a*/ 	.short	(.L_24 - .L_23)


	//   ....[0]....
.L_23:
        /*003c*/ 	.word	0xffffffff


	//   ....[1]....
        /*0040*/ 	.word	0xffffffff


	//   ....[2]....
        /*0044*/ 	.word	0xffffffff


	//   ....[3]....
        /*0048*/ 	.word	0xffffffff


	//   ....[4]....
        /*004c*/ 	.word	0xffffffff


	//   ....[5]....
        /*0050*/ 	.word	0xffffffff


	//----- nvinfo : EIATTR_COOP_GROUP_INSTR_OFFSETS
	.align		4
.L_24:
        /*0054*/ 	.byte	0x04, 0x28
        /*0056*/ 	.short	(.L_26 - .L_25)


	//   ....[0]....
.L_25:
        /*0058*/ 	.word	0x00000060


	//   ....[1]....
        /*005c*/ 	.word	0x00000070


	//   ....[2]....
        /*0060*/ 	.word	0x00000130


	//   ....[3]....
        /*0064*/ 	.word	0x000002f0


	//   ....[4]....
        /*0068*/ 	.word	0x00000810


	//   ....[5]....
        /*006c*/ 	.word	0x00001290


	//----- nvinfo : EIATTR_REG_RECONFIG
	.align		4
.L_26:
        /*0070*/ 	.byte	0x01, 0x54
	.zero		2


	//----- nvinfo : EIATTR_MBARRIER_INSTR_OFFSETS
	.align		4
        /*0074*/ 	.byte	0x04, 0x39
        /*0076*/ 	.short	(.L_28 - .L_27)


	//   ....[0]....
.L_27:
        /*0078*/ 	.word	0x00000230
        /*007c*/ 	.word	0x000000ff
        /*0080*/ 	.word	0x00000000
        /*0084*/ 	.short	0x0100
        /*0086*/ 	.byte	0x08
	.zero		1


	//   ....[1]....
        /*0088*/ 	.word	0x00000240
        /*008c*/ 	.word	0x000000ff
        /*0090*/ 	.word	0x00000028
        /*0094*/ 	.short	0x0100
        /*0096*/ 	.byte	0x08
	.zero		1


	//   ....[2]....
        /*0098*/ 	.word	0x00000250
        /*009c*/ 	.word	0x000000ff
        /*00a0*/ 	.word	0x00000008
        /*00a4*/ 	.short	0x0100
        /*00a6*/ 	.byte	0x08
	.zero		1


	//   ....[3]....
        /*00a8*/ 	.word	0x00000260
        /*00ac*/ 	.word	0x000000ff
        /*00b0*/ 	.word	0x00000030
        /*00b4*/ 	.short	0x0100
        /*00b6*/ 	.byte	0x08
	.zero		1


	//   ....[4]....
        /*00b8*/ 	.word	0x00000270
        /*00bc*/ 	.word	0x000000ff
        /*00c0*/ 	.word	0x00000010
        /*00c4*/ 	.short	0x0100
        /*00c6*/ 	.byte	0x08
	.zero		1


	//   ....[5]....
        /*00c8*/ 	.word	0x00000280
        /*00cc*/ 	.word	0x000000ff
        /*00d0*/ 	.word	0x00000038
        /*00d4*/ 	.short	0x0100
        /*00d6*/ 	.byte	0x08
	.zero		1


	//   ....[6]....
        /*00d8*/ 	.word	0x00000290
        /*00dc*/ 	.word	0x000000ff
        /*00e0*/ 	.word	0x00000018
        /*00e4*/ 	.short	0x0100
        /*00e6*/ 	.byte	0x08
	.zero		1


	//   ....[7]....
        /*00e8*/ 	.word	0x000002a0
        /*00ec*/ 	.word	0x000000ff
        /*00f0*/ 	.word	0x00000040
        /*00f4*/ 	.short	0x0100
        /*00f6*/ 	.byte	0x08
	.zero		1


	//   ....[8]....
        /*00f8*/ 	.word	0x000002b0
        /*00fc*/ 	.word	0x000000ff
        /*0100*/ 	.word	0x00000020
        /*0104*/ 	.short	0x0100
        /*0106*/ 	.byte	0x08
	.zero		1


	//   ....[9]....
        /*0108*/ 	.word	0x000002c0
        /*010c*/ 	.word	0x000000ff
        /*0110*/ 	.word	0x00000048
        /*0114*/ 	.short	0x0100
        /*0116*/ 	.byte	0x08
	.zero		1


	//   ....[10]....
        /*0118*/ 	.word	0x00000700
        /*011c*/ 	.word	0x000000ff
        /*0120*/ 	.word	0x00000060
        /*0124*/ 	.short	0x0100
        /*0126*/ 	.byte	0x06
	.zero		1


	//   ....[11]....
        /*0128*/ 	.word	0x000007a0
        /*012c*/ 	.word	0x000000ff
        /*0130*/ 	.word	0x00000068
        /*0134*/ 	.short	0x0100
        /*0136*/ 	.byte	0x06
	.zero		1


	//   ....[12]....
        /*0138*/ 	.word	0x000017c0
        /*013c*/ 	.word	0x000000ff
        /*0140*/ 	.word	0x00000000
        /*0144*/ 	.short	0x010a
        /*0146*/ 	.byte	0x06
	.zero		1


	//   ....[13]....
        /*0148*/ 	.word	0x00001800
        /*014c*/ 	.word	0x000000ff
        /*0150*/ 	.word	0x00000000
        /*0154*/ 	.short	0x010a
        /*0156*/ 	.byte	0x06
	.zero		1


	//   ....[14]....
        /*0158*/ 	.word	0x000020e0
        /*015c*/ 	.word	0x000000ff
        /*0160*/ 	.word	0x00000000
        /*0164*/ 	.short	0x010a
        /*0166*/ 	.byte	0x0c
	.zero		1


	//   ....[15]....
        /*0168*/ 	.word	0x00002120
        /*016c*/ 	.word	0x000000ff
        /*0170*/ 	.word	0x00000000
        /*0174*/ 	.short	0x010a
        /*0176*/ 	.byte	0x0c
	.zero		1


	//   ....[16]....
        /*0178*/ 	.word	0x00002700
        /*017c*/ 	.word	0x0000008c
        /*0180*/ 	.word	0x00000000
        /*0184*/ 	.short	0x0101
        /*0186*/ 	.byte	0x3f
	.zero		1


	//   ....[17]....
        /*0188*/ 	.word	0x00002da0
        /*018c*/ 	.word	0x0000000c
        /*0190*/ 	.word	0x00000000
        /*0194*/ 	.short	0x0101
        /*0196*/ 	.byte	0x3f
	.zero		1


	//   ....[18]....
        /*0198*/ 	.word	0x00008760
        /*019c*/ 	.word	0x00000014
        /*01a0*/ 	.word	0x00000028
        /*01a4*/ 	.short	0x010a
        /*01a6*/ 	.byte	0x3f
	.zero		1


	//   ....[19]....
        /*01a8*/ 	.word	0x00008b00
        /*01ac*/ 	.word	0x00000008
        /*01b0*/ 	.word	0x00000068
        /*01b4*/ 	.short	0x0101
        /*01b6*/ 	.byte	0x3f
	.zero		1


	//   ....[20]....
        /*01b8*/ 	.word	0x00009220
        /*01bc*/ 	.word	0x00000006
        /*01c0*/ 	.word	0x00000000
        /*01c4*/ 	.short	0x010a
        /*01c6*/ 	.byte	0x3f
	.zero		1


	//   ....[21]....
        /*01c8*/ 	.word	0x000092a0
        /*01cc*/ 	.word	0x00000007
        /*01d0*/ 	.word	0x00000000
        /*01d4*/ 	.short	0x010a
        /*01d6*/ 	.byte	0x3f
	.zero		1


	//   ....[22]....
        /*01d8*/ 	.word	0x00009330
        /*01dc*/ 	.word	0x0000000a
        /*01e0*/ 	.word	0x00000000
        /*01e4*/ 	.short	0x010a
        /*01e6*/ 	.byte	0x3f
	.zero		1


	//   ....[23]....
        /*01e8*/ 	.word	0x000093c0
        /*01ec*/ 	.word	0x0000000b
        /*01f0*/ 	.word	0x00000000
        /*01f4*/ 	.short	0x010a
        /*01f6*/ 	.byte	0x3f
	.zero		1


	//   ....[24]....
        /*01f8*/ 	.word	0x00009450
        /*01fc*/ 	.word	0x00000003
        /*0200*/ 	.word	0x00000000
        /*0204*/ 	.short	0x010a
        /*0206*/ 	.byte	0x3f
	.zero		1


	//   ....[25]....
        /*0208*/ 	.word	0x000094c0
        /*020c*/ 	.word	0x0000000d
        /*0210*/ 	.word	0x00000000
        /*0214*/ 	.short	0x010a
        /*0216*/ 	.byte	0x3f
	.zero		1


	//   ....[26]....
        /*0218*/ 	.word	0x00009520
        /*021c*/ 	.word	0x00000091
        /*0220*/ 	.word	0x00000000
        /*0224*/ 	.short	0x010a
        /*0226*/ 	.byte	0x3f
	.zero		1


	//   ....[27]....
        /*0228*/ 	.word	0x000095f0
        /*022c*/ 	.word	0x00000014
        /*0230*/ 	.word	0x00000028
        /*0234*/ 	.short	0x010a
        /*0236*/ 	.byte	0x3f
	.zero		1


	//   ....[28]....
        /*0238*/ 	.word	0x000096c0
        /*023c*/ 	.word	0x00000006
        /*0240*/ 	.word	0x00000000
        /*0244*/ 	.short	0x010a
        /*0246*/ 	.byte	0x3f
	.zero		1


	//   ....[29]....
        /*0248*/ 	.word	0x00009710
        /*024c*/ 	.word	0x00000007
        /*0250*/ 	.word	0x00000000
        /*0254*/ 	.short	0x010a
        /*0256*/ 	.byte	0x3f
	.zero		1


	//   ....[30]....
        /*0258*/ 	.word	0x00009760
        /*025c*/ 	.word	0x0000000a
        /*0260*/ 	.word	0x00000000
        /*0264*/ 	.short	0x010a
        /*0266*/ 	.byte	0x3f
	.zero		1


	//   ....[31]....
        /*0268*/ 	.word	0x000097b0
        /*026c*/ 	.word	0x0000000b
        /*0270*/ 	.word	0x00000000
        /*0274*/ 	.short	0x010a
        /*0276*/ 	.byte	0x3f
	.zero		1


	//----- nvinfo : EIATTR_NUM_MBARRIERS
	.align		4
.L_28:
        /*0278*/ 	.byte	0x03, 0x38
        /*027a*/ 	.short	0x000c


	//----- nvinfo : EIATTR_EXIT_INSTR_OFFSETS
	.align		4
        /*027c*/ 	.byte	0x04, 0x1c
        /*027e*/ 	.short	(.L_30 - .L_29)


	//   ....[0]....
.L_29:
        /*0280*/ 	.word	0x00000970


	//   ....[1]....
        /*0284*/ 	.word	0x00001160


	//   ....[2]....
        /*0288*/ 	.word	0x00007db0


	//   ....[3]....
        /*028c*/ 	.word	0x00008310


	//   ....[4]....
        /*0290*/ 	.word	0x000094a0


	//----- nvinfo : EIATTR_MAX_THREADS
	.align		4
.L_30:
        /*0294*/ 	.byte	0x04, 0x05
        /*0296*/ 	.short	(.L_32 - .L_31)
.L_31:
        /*0298*/ 	.word	0x00000180
        /*029c*/ 	.word	0x00000001
        /*02a0*/ 	.word	0x00000001


	//----- nvinfo : EIATTR_CRS_STACK_SIZE
	.align		4
.L_32:
        /*02a4*/ 	.byte	0x04, 0x1e
        /*02a6*/ 	.short	(.L_34 - .L_33)
.L_33:
        /*02a8*/ 	.word	0x00000000


	//----- nvinfo : EIATTR_CBANK_PARAM_SIZE
	.align		4
.L_34:
        /*02ac*/ 	.byte	0x03, 0x19
        /*02ae*/ 	.short	0x0470


	//----- nvinfo : EIATTR_PARAM_CBANK
	.align		4
        /*02b0*/ 	.byte	0x04, 0x0a
        /*02b2*/ 	.short	(.L_36 - .L_35)
	.align		4
.L_35:
        /*02b4*/ 	.word	index@(.nv.constant0._ZN7cutlass13device_kernelINS_4gemm6kernel13GemmUniversalIN4cute5tupleIJiiiiEEENS1_10collective13CollectiveMmaINS1_37MainloopSm90TmaGmmaWarpSpecializedFP8ILi5ENS5_IJNS4_1CILi2EEESB_NSA_ILi1EEEEEENS1_35KernelTmaWarpSpecializedCooperativeEEENS5_IJNSA_ILi128EEESG_NSA_ILi32EEEEEENS_12float_e4m3_tENS5_IJlSC_lEEESJ_SK_NS4_8TiledMMAINS4_8MMA_AtomIJNS4_4SM904GMMA31MMA_64x128x32_F32E4M3E4M3_SS_TNILNSO_7ScaleInE1ELSQ_1EEEEEENS4_6LayoutINS5_IJSB_SC_SC_EEENS5_IJSC_NSA_ILi0EEESV_EEEEENS5_IJNS4_10UnderscoreESY_SY_EEEEENS4_23SM90_TMA_LOAD_MULTICASTENS4_14ComposedLayoutINS4_7SwizzleILi1ELi4ELi3EEENS4_18smem_ptr_flag_bitsILi8EEENST_INS5_IJNSA_ILi8EEESH_EEENS5_IJSH_SC_EEEEEEEvNS4_8identityES11_S1B_vS1C_EENS_8epilogue10collective6detail29Sm90TmaWarpSpecializedAdapterINS1F_15DefaultEpilogueISJ_SK_SK_NS1E_6thread17LinearCombinationISJ_Li1EffLNS1J_9ScaleType4KindE0ELNS_15FloatRoundStyleE2ESJ_EENS1_15EpilogueDefaultEEEEEvvEEEEvNT_6ParamsE)
        /*02b8*/ 	.short	0x0210
        /*02ba*/ 	.short	0x0470


	//----- nvinfo : EIATTR_SW_WAR
	.align		4
.L_36:
        /*02bc*/ 	.byte	0x04, 0x36
        /*02be*/ 	.short	(.L_38 - .L_37)
.L_37:
        /*02c0*/ 	.word	0x00000008
.L_38:


//--------------------- .nv.callgraph             --------------------------
	.section	.nv.callgraph,"",@"SHT_CUDA_CALLGRAPH"
	.align	4
	.sectionentsize	8
	.align		4
        /*0000*/ 	.word	0x00000000
	.align		4
        /*0004*/ 	.word	0xffffffff
	.align		4
        /*0008*/ 	.word	0x00000000
	.align		4
        /*000c*/ 	.word	0xfffffffe
	.align		4
        /*0010*/ 	.word	0x00000000
	.align		4
        /*0014*/ 	.word	0xfffffffd
	.align		4
        /*0018*/ 	.word	0x00000000
	.align		4
        /*001c*/ 	.word	0xfffffffc


//--------------------- .nv.constant4             --------------------------
	.section	.nv.constant4,"a",@progbits
	.align	8
	.align		8
.nv.constant4:
        /*0000*/ 	.dword	_ZN39_INTERNAL_84668d07_4_k_cu_3d064626_58124cuda3std3__45__cpo5beginE
	.align		8
        /*0008*/ 	.dword	_ZN39_INTERNAL_84668d07_4_k_cu_3d064626_58124cuda3std3__45__cpo3endE
	.align		8
        /*0010*/ 	.dword	_ZN39_INTERNAL_84668d07_4_k_cu_3d064626_58124cuda3std3__45__cpo6cbeginE
	.align		8
        /*0018*/ 	.dword	_ZN39_INTERNAL_84668d07_4_k_cu_3d064626_58124cuda3std3__45__cpo4cendE
	.align		8
        /*0020*/ 	.dword	_ZN39_INTERNAL_84668d07_4_k_cu_3d064626_58124cuda3std3__441_GLOBAL__N__84668d07_4_k_cu_3d064626_58126ignoreE
	.align		8
        /*0028*/ 	.dword	_ZN39_INTERNAL_84668d07_4_k_cu_3d064626_58124cuda3std3__419piecewise_constructE
	.align		8
        /*0030*/ 	.dword	_ZN39_INTERNAL_84668d07_4_k_cu_3d064626_58124cuda3std3__48in_placeE
	.align		8
        /*0038*/ 	.dword	_ZN39_INTERNAL_84668d07_4_k_cu_3d064626_58124cuda3std6ranges3__45__cpo4swapE
	.align		8
        /*0040*/ 	.dword	_ZN39_INTERNAL_84668d07_4_k_cu_3d064626_58124cuda3std6ranges3__45__cpo9iter_moveE
	.align		8
        /*0048*/ 	.dword	_ZN39_INTERNAL_84668d07_4_k_cu_3d064626_58124cute7productE
	.align		8
        /*0050*/ 	.dword	_ZN39_INTERNAL_84668d07_4_k_cu_3d064626_58124cute1_E


//--------------------- .text._ZN7cutlass13device_kernelINS_4gemm6kernel13GemmUniversalIN4cute5tupleIJiiiiEEENS1_10collective13CollectiveMmaINS1_37MainloopSm90TmaGmmaWarpSpecializedFP8ILi5ENS5_IJNS4_1CILi2EEESB_NSA_ILi1EEEEEENS1_35KernelTmaWarpSpecializedCooperativeEEENS5_IJNSA_ILi128EEESG_NSA_ILi32EEEEEENS_12float_e4m3_tENS5_IJlSC_lEEESJ_SK_NS4_8TiledMMAINS4_8MMA_AtomIJNS4_4SM904GMMA31MMA_64x128x32_F32E4M3E4M3_SS_TNILNSO_7ScaleInE1ELSQ_1EEEEEENS4_6LayoutINS5_IJSB_SC_SC_EEENS5_IJSC_NSA_ILi0EEESV_EEEEENS5_IJNS4_10UnderscoreESY_SY_EEEEENS4_23SM90_TMA_LOAD_MULTICASTENS4_14ComposedLayoutINS4_7SwizzleILi1ELi4ELi3EEENS4_18smem_ptr_flag_bitsILi8EEENST_INS5_IJNSA_ILi8EEESH_EEENS5_IJSH_SC_EEEEEEEvNS4_8identityES11_S1B_vS1C_EENS_8epilogue10collective6detail29Sm90TmaWarpSpecializedAdapterINS1F_15DefaultEpilogueISJ_SK_SK_NS1E_6thread17LinearCombinationISJ_Li1EffLNS1J_9ScaleType4KindE0ELNS_15FloatRoundStyleE2ESJ_EENS1_15EpilogueDefaultEEEEEvvEEEEvNT_6ParamsE --------------------------
	.section	.text._ZN7cutlass13device_kernelINS_4gemm6kernel13GemmUniversalIN4cute5tupleIJiiiiEEENS1_10collective13CollectiveMmaINS1_37MainloopSm90TmaGmmaWarpSpecializedFP8ILi5ENS5_IJNS4_1CILi2EEESB_NSA_ILi1EEEEEENS1_35KernelTmaWarpSpecializedCooperativeEEENS5_IJNSA_ILi128EEESG_NSA_ILi32EEEEEENS_12float_e4m3_tENS5_IJlSC_lEEESJ_SK_NS4_8TiledMMAINS4_8MMA_AtomIJNS4_4SM904GMMA31MMA_64x128x32_F32E4M3E4M3_SS_TNILNSO_7ScaleInE1ELSQ_1EEEEEENS4_6LayoutINS5_IJSB_SC_SC_EEENS5_IJSC_NSA_ILi0EEESV_EEEEENS5_IJNS4_10UnderscoreESY_SY_EEEEENS4_23SM90_TMA_LOAD_MULTICASTENS4_14ComposedLayoutINS4_7SwizzleILi1ELi4ELi3EEENS4_18smem_ptr_flag_bitsILi8EEENST_INS5_IJNSA_ILi8EEESH_EEENS5_IJSH_SC_EEEEEEEvNS4_8identityES11_S1B_vS1C_EENS_8epilogue10collective6detail29Sm90TmaWarpSpecializedAdapterINS1F_15DefaultEpilogueISJ_SK_SK_NS1E_6thread17LinearCombinationISJ_Li1EffLNS1J_9ScaleType4KindE0ELNS_15FloatRoundStyleE2ESJ_EENS1_15EpilogueDefaultEEEEEvvEEEEvNT_6ParamsE,"ax",@progbits
	.align	128
.text._ZN7cutlass13device_kernelINS_4gemm6kernel13GemmUniversalIN4cute5tupleIJiiiiEEENS1_10collective13CollectiveMmaINS1_37MainloopSm90TmaGmmaWarpSpecializedFP8ILi5ENS5_IJNS4_1CILi2EEESB_NSA_ILi1EEEEEENS1_35KernelTmaWarpSpecializedCooperativeEEENS5_IJNSA_ILi128EEESG_NSA_ILi32EEEEEENS_12float_e4m3_tENS5_IJlSC_lEEESJ_SK_NS4_8TiledMMAINS4_8MMA_AtomIJNS4_4SM904GMMA31MMA_64x128x32_F32E4M3E4M3_SS_TNILNSO_7ScaleInE1ELSQ_1EEEEEENS4_6LayoutINS5_IJSB_SC_SC_EEENS5_IJSC_NSA_ILi0EEESV_EEEEENS5_IJNS4_10UnderscoreESY_SY_EEEEENS4_23SM90_TMA_LOAD_MULTICASTENS4_14ComposedLayoutINS4_7SwizzleILi1ELi4ELi3EEENS4_18smem_ptr_flag_bitsILi8EEENST_INS5_IJNSA_ILi8EEESH_EEENS5_IJSH_SC_EEEEEEEvNS4_8identityES11_S1B_vS1C_EENS_8epilogue10collective6detail29Sm90TmaWarpSpecializedAdapterINS1F_15DefaultEpilogueISJ_SK_SK_NS1E_6thread17LinearCombinationISJ_Li1EffLNS1J_9ScaleType4KindE0ELNS_15FloatRoundStyleE2ESJ_EENS1_15EpilogueDefaultEEEEEvvEEEEvNT_6ParamsE:
        .type           _ZN7cutlass13device_kernelINS_4gemm6kernel13GemmUniversalIN4cute5tupleIJiiiiEEENS1_10collective13CollectiveMmaINS1_37MainloopSm90TmaGmmaWarpSpecializedFP8ILi5ENS5_IJNS4_1CILi2EEESB_NSA_ILi1EEEEEENS1_35KernelTmaWarpSpecializedCooperativeEEENS5_IJNSA_ILi128EEESG_NSA_ILi32EEEEEENS_12float_e4m3_tENS5_IJlSC_lEEESJ_SK_NS4_8TiledMMAINS4_8MMA_AtomIJNS4_4SM904GMMA31MMA_64x128x32_F32E4M3E4M3_SS_TNILNSO_7ScaleInE1ELSQ_1EEEEEENS4_6LayoutINS5_IJSB_SC_SC_EEENS5_IJSC_NSA_ILi0EEESV_EEEEENS5_IJNS4_10UnderscoreESY_SY_EEEEENS4_23SM90_TMA_LOAD_MULTICASTENS4_14ComposedLayoutINS4_7SwizzleILi1ELi4ELi3EEENS4_18smem_ptr_flag_bitsILi8EEENST_INS5_IJNSA_ILi8EEESH_EEENS5_IJSH_SC_EEEEEEEvNS4_8identityES11_S1B_vS1C_EENS_8epilogue10collective6detail29Sm90TmaWarpSpecializedAdapterINS1F_15DefaultEpilogueISJ_SK_SK_NS1E_6thread17LinearCombinationISJ_Li1EffLNS1J_9ScaleType4KindE0ELNS_15FloatRoundStyleE2ESJ_EENS1_15EpilogueDefaultEEEEEvvEEEEvNT_6ParamsE,@function
        .size           _ZN7cutlass13device_kernelINS_4gemm6kernel13GemmUniversalIN4cute5tupleIJiiiiEEENS1_10collective13CollectiveMmaINS1_37MainloopSm90TmaGmmaWarpSpecializedFP8ILi5ENS5_IJNS4_1CILi2EEESB_NSA_ILi1EEEEEENS1_35KernelTmaWarpSpecializedCooperativeEEENS5_IJNSA_ILi128EEESG_NSA_ILi32EEEEEENS_12float_e4m3_tENS5_IJlSC_lEEESJ_SK_NS4_8TiledMMAINS4_8MMA_AtomIJNS4_4SM904GMMA31MMA_64x128x32_F32E4M3E4M3_SS_TNILNSO_7ScaleInE1ELSQ_1EEEEEENS4_6LayoutINS5_IJSB_SC_SC_EEENS5_IJSC_NSA_ILi0EEESV_EEEEENS5_IJNS4_10UnderscoreESY_SY_EEEEENS4_23SM90_TMA_LOAD_MULTICASTENS4_14ComposedLayoutINS4_7SwizzleILi1ELi4ELi3EEENS4_18smem_ptr_flag_bitsILi8EEENST_INS5_IJNSA_ILi8EEESH_EEENS5_IJSH_SC_EEEEEEEvNS4_8identityES11_S1B_vS1C_EENS_8epilogue10collective6detail29Sm90TmaWarpSpecializedAdapterINS1F_15DefaultEpilogueISJ_SK_SK_NS1E_6thread17LinearCombinationISJ_Li1EffLNS1J_9ScaleType4KindE0ELNS_15FloatRoundStyleE2ESJ_EENS1_15EpilogueDefaultEEEEEvvEEEEvNT_6ParamsE,(.L_x_208 - _ZN7cutlass13device_kernelINS_4gemm6kernel13GemmUniversalIN4cute5tupleIJiiiiEEENS1_10collective13CollectiveMmaINS1_37MainloopSm90TmaGmmaWarpSpecializedFP8ILi5ENS5_IJNS4_1CILi2EEESB_NSA_ILi1EEEEEENS1_35KernelTmaWarpSpecializedCooperativeEEENS5_IJNSA_ILi128EEESG_NSA_ILi32EEEEEENS_12float_e4m3_tENS5_IJlSC_lEEESJ_SK_NS4_8TiledMMAINS4_8MMA_AtomIJNS4_4SM904GMMA31MMA_64x128x32_F32E4M3E4M3_SS_TNILNSO_7ScaleInE1ELSQ_1EEEEEENS4_6LayoutINS5_IJSB_SC_SC_EEENS5_IJSC_NSA_ILi0EEESV_EEEEENS5_IJNS4_10UnderscoreESY_SY_EEEEENS4_23SM90_TMA_LOAD_MULTICASTENS4_14ComposedLayoutINS4_7SwizzleILi1ELi4ELi3EEENS4_18smem_ptr_flag_bitsILi8EEENST_INS5_IJNSA_ILi8EEESH_EEENS5_IJSH_SC_EEEEEEEvNS4_8identityES11_S1B_vS1C_EENS_8epilogue10collective6detail29Sm90TmaWarpSpecializedAdapterINS1F_15DefaultEpilogueISJ_SK_SK_NS1E_6thread17LinearCombinationISJ_Li1EffLNS1J_9ScaleType4KindE0ELNS_15FloatRoundStyleE2ESJ_EENS1_15EpilogueDefaultEEEEEvvEEEEvNT_6ParamsE)
        .other          _ZN7cutlass13device_kernelINS_4gemm6kernel13GemmUniversalIN4cute5tupleIJiiiiEEENS1_10collective13CollectiveMmaINS1_37MainloopSm90TmaGmmaWarpSpecializedFP8ILi5ENS5_IJNS4_1CILi2EEESB_NSA_ILi1EEEEEENS1_35KernelTmaWarpSpecializedCooperativeEEENS5_IJNSA_ILi128EEESG_NSA_ILi32EEEEEENS_12float_e4m3_tENS5_IJlSC_lEEESJ_SK_NS4_8TiledMMAINS4_8MMA_AtomIJNS4_4SM904GMMA31MMA_64x128x32_F32E4M3E4M3_SS_TNILNSO_7ScaleInE1ELSQ_1EEEEEENS4_6LayoutINS5_IJSB_SC_SC_EEENS5_IJSC_NSA_ILi0EEESV_EEEEENS5_IJNS4_10UnderscoreESY_SY_EEEEENS4_23SM90_TMA_LOAD_MULTICASTENS4_14ComposedLayoutINS4_7SwizzleILi1ELi4ELi3EEENS4_18smem_ptr_flag_bitsILi8EEENST_INS5_IJNSA_ILi8EEESH_EEENS5_IJSH_SC_EEEEEEEvNS4_8identityES11_S1B_vS1C_EENS_8epilogue10collective6detail29Sm90TmaWarpSpecializedAdapterINS1F_15DefaultEpilogueISJ_SK_SK_NS1E_6thread17LinearCombinationISJ_Li1EffLNS1J_9ScaleType4KindE0ELNS_15FloatRoundStyleE2ESJ_EENS1_15EpilogueDefaultEEEEEvvEEEEvNT_6ParamsE,@"STO_CUDA_ENTRY STV_DEFAULT"
_ZN7cutlass13device_kernelINS_4gemm6kernel13GemmUniversalIN4cute5tupleIJiiiiEEENS1_10collective13CollectiveMmaINS1_37MainloopSm90TmaGmmaWarpSpecializedFP8ILi5ENS5_IJNS4_1CILi2EEESB_NSA_ILi1EEEEEENS1_35KernelTmaWarpSpecializedCooperativeEEENS5_IJNSA_ILi128EEESG_NSA_ILi32EEEEEENS_12float_e4m3_tENS5_IJlSC_lEEESJ_SK_NS4_8TiledMMAINS4_8MMA_AtomIJNS4_4SM904GMMA31MMA_64x128x32_F32E4M3E4M3_SS_TNILNSO_7ScaleInE1ELSQ_1EEEEEENS4_6LayoutINS5_IJSB_SC_SC_EEENS5_IJSC_NSA_ILi0EEESV_EEEEENS5_IJNS4_10UnderscoreESY_SY_EEEEENS4_23SM90_TMA_LOAD_MULTICASTENS4_14ComposedLayoutINS4_7SwizzleILi1ELi4ELi3EEENS4_18smem_ptr_flag_bitsILi8EEENST_INS5_IJNSA_ILi8EEESH_EEENS5_IJSH_SC_EEEEEEEvNS4_8identityES11_S1B_vS1C_EENS_8epilogue10collective6detail29Sm90TmaWarpSpecializedAdapterINS1F_15DefaultEpilogueISJ_SK_SK_NS1E_6thread17LinearCombinationISJ_Li1EffLNS1J_9ScaleType4KindE0ELNS_15FloatRoundStyleE2ESJ_EENS1_15EpilogueDefaultEEEEEvvEEEEvNT_6ParamsE:
[----:B------:R-:W-:Y:S01]  /*0000*/  LDC R1, c[0x0][0x28] ;  /* 0x00000a00ff017b82 */ /* 0x000fe20000000800 */
[----:B------:R-:W0:Y:S01]  /*0010*/  S2R R0, SR_TID.X ;  /* 0x0000000000007919 */ /* 0x000e220000002100 */
[----:B------:R-:W-:Y:S01]  /*0020*/  ELECT P0, URZ, PT ;  /* 0x00000000003f782f */ /* 0x000fe20003800000 */
[----:B------:R-:W-:Y:S01]  /*0030*/  BSSY B0, `(.L_x_0) ;  /* 0x000000f000007945 */ /* 0x000fe20003800000 */
[--C-:B0-----:R-:W-:Y:S02]  /*0040*/  SHF.R.U32.HI R2, RZ, 0x5, R0.reuse ;  /* 0x00000005ff027819 */ /* 0x101fe40000011600 */
[----:B------:R-:W-:-:S03]  /*0050*/  SHF.R.U32.HI R3, RZ, 0x7, R0 ;  /* 0x00000007ff037819 */ /* 0x000fc60000011600 */
[----:B------:R-:W0:Y:S04]  /*0060*/  SHFL.IDX PT, R7, R2, RZ, 0x1f ;  /* 0x00001fff02077589 */ /* 0x000e2800000e0000 */
[----:B------:R-:W1:Y:S01]  /*0070*/  SHFL.IDX PT, R3, R3, RZ, 0x1f ;  /* 0x00001fff03037589 */ /* 0x000e6200000e0000 */
[----:B0-----:R-:W-:-:S13]  /*0080*/  ISETP.NE.OR P0, PT, R7, RZ, !P0 ;  /* 0x000000ff0700720c */ /* 0x001fda0004705670 */
[----:B-1----:R-:W-:Y:S05]  /*0090*/  @P0 BRA `(.L_x_1) ;  /* 0x0000000000200947 */ /* 0x002fea0003800000 */
[----:B------:R-:W-:Y:S02]  /*00a0*/  ULDC.64 UR4, c[0x0][0x198] ;  /* 0x0000660000047ab9 */ /* 0x000fe40000000a00 */
[----:B------:R-:W-:Y:S02]  /*00b0*/  UIADD3 UR6, UP0, UR4, 0xf0, URZ ;  /* 0x000000f004067890 */ /* 0x000fe4000ff1e03f */
[----:B------:R-:W-:Y:S02]  /*00c0*/  UIADD3 UR4, UP1, UR4, 0x1f0, URZ ;  /* 0x000001f004047890 */ /* 0x000fe4000ff3e03f */
[----:B------:R-:W-:Y:S02]  /*00d0*/  UIADD3.X UR7, URZ, UR5, URZ, UP0, !UPT ;  /* 0x000000053f077290 */ /* 0x000fe400087fe43f */
[----:B------:R-:W-:-:S07]  /*00e0*/  UIADD3.X UR5, URZ, UR5, URZ, UP1, !UPT ;  /* 0x000000053f057290 */ /* 0x000fce0008ffe43f */
[----:B------:R0:W-:Y:S02]  /*00f0*/  UTMACCTL.PF [UR6] ;  /* 0x00000000060079b9 */ /* 0x0001e40008040000 */
[----:B------:R0:W-:Y:S02]  /*0100*/  UTMACCTL.PF [UR4] ;  /* 0x00000000040079b9 */ /* 0x0001e40008040000 */
[----:B0-----:R-:W-:Y:S01]  /*0110*/  NOP ;  /* 0x0000000000007918 */ /* 0x001fe20000000000 */
.L_x_1:
[----:B------:R-:W-:Y:S05]  /*0120*/  BSYNC B0 ;  /* 0x0000000000007941 */ /* 0x000fea0003800000 */
.L_x_0:
[----:B------:R-:W0:Y:S02]  /*0130*/  SHFL.IDX PT, R4, R2, RZ, 0x1f ;  /* 0x00001fff02047589 */ /* 0x000e2400000e0000 */
[----:B0-----:R-:W-:-:S13]  /*0140*/  ISETP.NE.AND P0, PT, R4, RZ, PT ;  /* 0x000000ff0400720c */ /* 0x001fda0003f05270 */
[----:B------:R-:W-:Y:S05]  /*0150*/  @P0 BRA `(.L_x_2) ;  /* 0x0000000000600947 */ /* 0x000fea0003800000 */
[----:B------:R-:W0:Y:S01]  /*0160*/  S2UR UR8, SR_CgaCtaId ;  /* 0x00000000000879c3 */ /* 0x000e220000008800 */
[----:B------:R-:W-:Y:S01]  /*0170*/  UMOV UR4, 0x400 ;  /* 0x0000040000047882 */ /* 0x000fe20000000000 */
[----:B------:R-:W-:Y:S01]  /*0180*/  UMOV UR5, 0x1 ;  /* 0x0000000100057882 */ /* 0x000fe20000000000 */
[----:B------:R-:W-:Y:S01]  /*0190*/  UMOV UR6, 0x6 ;  /* 0x0000000600067882 */ /* 0x000fe20000000000 */
[----:B------:R-:W-:Y:S01]  /*01a0*/  ELECT P0, URZ, PT ;  /* 0x00000000003f782f */ /* 0x000fe20003800000 */
[----:B------:R-:W-:-:S04]  /*01b0*/  UIADD3 UR6, -UR6, 0x100000, URZ ;  /* 0x0010000006067890 */ /* 0x000fc8000fffe13f */
[----:B------:R-:W-:Y:S02]  /*01c0*/  USHF.L.U32 UR7, UR6, 0xb, URZ ;  /* 0x0000000b06077899 */ /* 0x000fe4000800063f */
[----:B------:R-:W-:Y:S02]  /*01d0*/  USHF.L.U32 UR6, UR6, 0x1, URZ ;  /* 0x0000000106067899 */ /* 0x000fe4000800063f */
[----:B0-----:R-:W-:Y:S02]  /*01e0*/  ULEA UR8, UR8, UR4, 0x18 ;  /* 0x0000000408087291 */ /* 0x001fe4000f8ec03f */
[----:B------:R-:W-:-:S04]  /*01f0*/  UIADD3 UR4, -UR5, 0x100000, URZ ;  /* 0x0010000005047890 */ /* 0x000fc8000fffe13f */
[----:B------:R-:W-:Y:S02]  /*0200*/  USHF.L.U32 UR5, UR4, 0xb, URZ ;  /* 0x0000000b04057899 */ /* 0x000fe4000800063f */
[----:B------:R-:W-:Y:S01]  /*0210*/  USHF.L.U32 UR4, UR4, 0x1, URZ ;  /* 0x0000000104047899 */ /* 0x000fe2000800063f */
[----:B------:R-:W0:Y:S11]  /*0220*/  FENCE.VIEW.ASYNC.S ;  /* 0x00000000000073c6 */ /* 0x000e360000000000 */
[----:B0-----:R0:W1:Y:S01]  /*0230*/  SYNCS.EXCH.64 URZ, [UR8], UR4 ;  /* 0x00000004083f75b2 */ /* 0x0010620008000100 */
[----:B------:R0:W2:Y:S01]  /*0240*/  SYNCS.EXCH.64 URZ, [UR8+0x28], UR6 ;  /* 0x00002806083f75b2 */ /* 0x0000a20008000100 */
[----:B------:R0:W3:Y:S01]  /*0250*/  SYNCS.EXCH.64 URZ, [UR8+0x8], UR4 ;  /* 0x00000804083f75b2 */ /* 0x0000e20008000100 */
[----:B------:R0:W4:Y:S01]  /*0260*/  SYNCS.EXCH.64 URZ, [UR8+0x30], UR6 ;  /* 0x00003006083f75b2 */ /* 0x0001220008000100 */
[----:B------:R0:W0:Y:S01]  /*0270*/  SYNCS.EXCH.64 URZ, [UR8+0x10], UR4 ;  /* 0x00001004083f75b2 */ /* 0x0000220008000100 */
[----:B------:R0:W0:Y:S01]  /*0280*/  SYNCS.EXCH.64 URZ, [UR8+0x38], UR6 ;  /* 0x00003806083f75b2 */ /* 0x0000220008000100 */
[----:B------:R0:W0:Y:S01]  /*0290*/  SYNCS.EXCH.64 URZ, [UR8+0x18], UR4 ;  /* 0x00001804083f75b2 */ /* 0x0000220008000100 */
[----:B------:R0:W0:Y:S01]  /*02a0*/  SYNCS.EXCH.64 URZ, [UR8+0x40], UR6 ;  /* 0x00004006083f75b2 */ /* 0x0000220008000100 */
[----:B------:R0:W0:Y:S01]  /*02b0*/  SYNCS.EXCH.64 URZ, [UR8+0x20], UR4 ;  /* 0x00002004083f75b2 */ /* 0x0000220008000100 */
[----:B------:R0:W0:Y:S01]  /*02c0*/  SYNCS.EXCH.64 URZ, [UR8+0x48], UR6 ;  /* 0x00004806083f75b2 */ /* 0x0000220008000100 */
[----:B------:R-:W-:Y:S01]  /*02d0*/  NOP ;  /* 0x0000000000007918 */ /* 0x000fe20000000000 */
.L_x_2:
[----:B------:R-:W-:Y:S01]  /*02e0*/  SHF.R.S32.HI R5, RZ, 0x1f, R0 ;  /* 0x0000001fff057819 */ /* 0x000fe20000011400 */
[----:B------:R-:W5:Y:S01]  /*02f0*/  SHFL.IDX PT, R2, R2, RZ, 0x1f ;  /* 0x00001fff02027589 */ /* 0x000f6200000e0000 */
[----:B0-----:R-:W0:Y:S01]  /*0300*/  S2UR UR8, SR_CTAID.X ;  /* 0x00000000000879c3 */ /* 0x001e220000002500 */
[----:B------:R-:W-:Y:S02]  /*0310*/  ELECT P0, URZ, PT ;  /* 0x00000000003f782f */ /* 0x000fe40003800000 */
[----:B------:R-:W-:Y:S01]  /*0320*/  LEA.HI R5, R5, R0, RZ, 0x7 ;  /* 0x0000000005057211 */ /* 0x000fe200078f38ff */
[----:B------:R-:W1:Y:S01]  /*0330*/  S2R R8, SR_CTAID.Y ;  /* 0x0000000000087919 */ /* 0x000e620000002600 */
[----:B------:R-:W-:Y:S01]  /*0340*/  SHF.R.S32.HI R11, RZ, 0x1f, R4 ;  /* 0x0000001fff0b7819 */ /* 0x000fe20000011404 */
[----:B------:R-:W-:Y:S01]  /*0350*/  ULDC UR4, c[0x0][0x150] ;  /* 0x0000540000047ab9 */ /* 0x000fe20000000800 */
[----:B------:R-:W-:Y:S01]  /*0360*/  LOP3.LUT R5, R5, 0xffffff80, RZ, 0xc0, !PT ;  /* 0xffffff8005057812 */ /* 0x000fe200078ec0ff */
[----:B------:R-:W-:Y:S01]  /*0370*/  VIADD R16, R3, 0xffffffff ;  /* 0xffffffff03107836 */ /* 0x000fe20000000000 */
[----:B------:R-:W-:Y:S01]  /*0380*/  LEA.HI R11, R11, R4, RZ, 0x2 ;  /* 0x000000040b0b7211 */ /* 0x000fe200078f10ff */
[----:B------:R-:W2:Y:S01]  /*0390*/  LDC R12, c[0x0][0x144] ;  /* 0x00005100ff0c7b82 */ /* 0x000ea20000000800 */
[----:B------:R-:W-:Y:S01]  /*03a0*/  NOP ;  /* 0x0000000000007918 */ /* 0x000fe20000000000 */
[----:B------:R-:W-:Y:S01]  /*03b0*/  IMAD.IADD R6, R0, 0x1, -R5 ;  /* 0x0000000100067824 */ /* 0x000fe200078e0a05 */
[----:B------:R-:W-:Y:S01]  /*03c0*/  LOP3.LUT R11, R11, 0x3ffffffc, RZ, 0xc0, !PT ;  /* 0x3ffffffc0b0b7812 */ /* 0x000fe200078ec0ff */
[----:B------:R-:W-:Y:S01]  /*03d0*/  NOP ;  /* 0x0000000000007918 */ /* 0x000fe20000000000 */
[----:B------:R-:W-:-:S02]  /*03e0*/  ISETP.NE.AND P4, PT, R3, RZ, PT ;  /* 0x000000ff0300720c */ /* 0x000fc40003f85270 */
[----:B------:R-:W-:Y:S01]  /*03f0*/  SHF.R.S32.HI R5, RZ, 0x1f, R6 ;  /* 0x0000001fff057819 */ /* 0x000fe20000011406 */
[----:B------:R-:W-:Y:S01]  /*0400*/  IMAD.IADD R4, R4, 0x1, -R11 ;  /* 0x0000000104047824 */ /* 0x000fe200078e0a0b */
[----:B------:R-:W3:Y:S01]  /*0410*/  LDC R14, c[0x0][0x140] ;  /* 0x00005000ff0e7b82 */ /* 0x000ee20000000800 */
[----:B------:R-:W-:Y:S02]  /*0420*/  ISETP.GE.U32.AND P6, PT, R16, 0x2, PT ;  /* 0x000000021000780c */ /* 0x000fe40003fc6070 */
[----:B------:R-:W-:Y:S02]  /*0430*/  LEA.HI R5, R5, R6, RZ, 0x3 ;  /* 0x0000000605057211 */ /* 0x000fe400078f18ff */
[----:B-----5:R-:W-:Y:S02]  /*0440*/  ISETP.NE.OR P0, PT, R2, RZ, !P0 ;  /* 0x000000ff0200720c */ /* 0x020fe40004705670 */
[--C-:B------:R-:W-:Y:S01]  /*0450*/  SHF.R.S32.HI R2, RZ, 0x3, R5.reuse ;  /* 0x00000003ff027819 */ /* 0x100fe20000011405 */
[----:B------:R-:W5:Y:S01]  /*0460*/  LDC R13, c[0x0][0x148] ;  /* 0x00005200ff0d7b82 */ /* 0x000f620000000800 */
[----:B------:R-:W-:-:S02]  /*0470*/  SHF.R.S32.HI R5, RZ, 0x1f, R5 ;  /* 0x0000001fff057819 */ /* 0x000fc40000011405 */
[----:B0-----:R-:W-:Y:S02]  /*0480*/  I2FP.F32.U32 R10, UR8 ;  /* 0x00000008000a7c45 */ /* 0x001fe40008201000 */
[----:B------:R-:W-:-:S03]  /*0490*/  LEA.HI R5, R5, R2, RZ, 0x2 ;  /* 0x0000000205057211 */ /* 0x000fc600078f10ff */
[----:B------:R-:W-:Y:S01]  /*04a0*/  FMUL R10, R10, UR4 ;  /* 0x000000040a0a7c20 */ /* 0x000fe20008400000 */
[----:B------:R-:W-:Y:S01]  /*04b0*/  LOP3.LUT R5, R5, 0xfffffffc, RZ, 0xc0, !PT ;  /* 0xfffffffc05057812 */ /* 0x000fe200078ec0ff */
[----:B------:R-:W-:Y:S01]  /*04c0*/  VOTEU.ALL UP0, P0 ;  /* 0x00000000003f7886 */ /* 0x000fe20000000000 */
[----:B-1----:R-:W-:Y:S01]  /*04d0*/  I2FP.F32.U32 R11, R8 ;  /* 0x00000008000b7245 */ /* 0x002fe20000201000 */
[----:B------:R-:W-:Y:S01]  /*04e0*/  ULDC UR4, c[0x0][0x154] ;  /* 0x0000550000047ab9 */ /* 0x000fe20000000800 */
[----:B------:R-:W-:Y:S01]  /*04f0*/  VOTEU.ALL UP1, P0 ;  /* 0x00000000003f7886 */ /* 0x000fe20000020000 */
[----:B------:R-:W0:Y:S01]  /*0500*/  F2I.U32.TRUNC.NTZ R10, R10 ;  /* 0x0000000a000a7305 */ /* 0x000e22000020f000 */
[----:B------:R-:W-:Y:S01]  /*0510*/  IMAD.IADD R5, R2, 0x1, -R5 ;  /* 0x0000000102057824 */ /* 0x000fe200078e0a05 */
[----:B------:R-:W1:Y:S01]  /*0520*/  @!UP0 S2UR UR7, SR_CgaCtaId ;  /* 0x00000000000789c3 */ /* 0x000e620000008800 */
[----:B------:R-:W-:Y:S01]  /*0530*/  @!UP0 UMOV UR6, 0x400 ;  /* 0x0000040000068882 */ /* 0x000fe20000000000 */
[----:B---3--:R-:W-:Y:S01]  /*0540*/  ISETP.EQ.U32.AND P3, PT, R14, 0x1, PT ;  /* 0x000000010e00780c */ /* 0x008fe20003f62070 */
[----:B------:R-:W-:-:S05]  /*0550*/  IMAD R5, R4, 0x4, R5 ;  /* 0x0000000404057824 */ /* 0x000fca00078e0205 */
[----:B------:R-:W-:-:S04]  /*0560*/  LEA.HI R2, R5, R5, RZ, 0x1 ;  /* 0x0000000505027211 */ /* 0x000fc800078f08ff */
[----:B------:R-:W-:Y:S01]  /*0570*/  LOP3.LUT R4, R2, 0xfffffffe, RZ, 0xc0, !PT ;  /* 0xfffffffe02047812 */ /* 0x000fe200078ec0ff */
[----:B0-----:R-:W-:Y:S02]  /*0580*/  IMAD.MOV R15, RZ, RZ, -R10 ;  /* 0x000000ffff0f7224 */ /* 0x001fe400078e0a0a */
[----:B------:R-:W-:Y:S01]  /*0590*/  FMUL R10, R11, UR4 ;  /* 0x000000040b0a7c20 */ /* 0x000fe20008400000 */
[----:B------:R-:W-:Y:S01]  /*05a0*/  SHF.R.S32.HI R2, RZ, 0x1f, R7 ;  /* 0x0000001fff027819 */ /* 0x000fe20000011407 */
[----:B------:R-:W-:Y:S01]  /*05b0*/  UMOV UR4, 0x20 ;  /* 0x0000002000047882 */ /* 0x000fe20000000000 */
[----:B--2---:R-:W-:Y:S01]  /*05c0*/  IMAD R12, R12, R15, UR8 ;  /* 0x000000080c0c7e24 */ /* 0x004fe2000f8e020f */
[----:B------:R-:W-:-:S04]  /*05d0*/  @!UP0 UIADD3 UR4, -UR4, 0x100000, URZ ;  /* 0x0010000004048890 */ /* 0x000fc8000fffe13f */
[----:B------:R-:W-:Y:S02]  /*05e0*/  @!UP0 USHF.L.U32 UR5, UR4, 0xb, URZ ;  /* 0x0000000b04058899 */ /* 0x000fe4000800063f */
[----:B------:R-:W-:Y:S01]  /*05f0*/  @!UP0 USHF.L.U32 UR4, UR4, 0x1, URZ ;  /* 0x0000000104048899 */ /* 0x000fe2000800063f */
[C---:B------:R-:W-:Y:S01]  /*0600*/  IMAD.IADD R11, R5.reuse, 0x1, -R4 ;  /* 0x00000001050b7824 */ /* 0x040fe200078e0a04 */
[----:B------:R-:W0:Y:S01]  /*0610*/  F2I.U32.TRUNC.NTZ R10, R10 ;  /* 0x0000000a000a7305 */ /* 0x000e22000020f000 */
[----:B------:R-:W-:Y:S01]  /*0620*/  LEA.HI R2, R2, R7, RZ, 0x2 ;  /* 0x0000000702027211 */ /* 0x000fe200078f10ff */
[----:B------:R-:W-:Y:S02]  /*0630*/  IMAD.SHL.U32 R4, R5, 0x4, RZ ;  /* 0x0000000405047824 */ /* 0x000fe400078e00ff */
[----:B------:R-:W-:Y:S01]  /*0640*/  ISETP.NE.AND P2, PT, R11, R12, PT ;  /* 0x0000000c0b00720c */ /* 0x000fe20003f45270 */
[----:B-1----:R-:W-:Y:S01]  /*0650*/  @!UP0 ULEA UR6, UR7, UR6, 0x18 ;  /* 0x0000000607068291 */ /* 0x002fe2000f8ec03f */
[----:B------:R-:W-:Y:S01]  /*0660*/  LOP3.LUT R2, R2, 0xfffffffc, RZ, 0xc0, !PT ;  /* 0xfffffffc02027812 */ /* 0x000fe200078ec0ff */
[----:B------:R-:W-:Y:S01]  /*0670*/  VOTEU.ALL UP0, P0 ;  /* 0x00000000003f7886 */ /* 0x000fe20000000000 */
[----:B------:R-:W-:-:S02]  /*0680*/  LOP3.LUT R5, R5, 0xc, R4, 0x78, !PT ;  /* 0x0000000c05057812 */ /* 0x000fc400078e7804 */
[----:B------:R-:W-:Y:S01]  /*0690*/  LOP3.LUT P0, RZ, R6, 0x7, RZ, 0xc0, !PT ;  /* 0x0000000706ff7812 */ /* 0x000fe2000780c0ff */
[----:B------:R-:W-:Y:S02]  /*06a0*/  IMAD.IADD R7, R7, 0x1, -R2 ;  /* 0x0000000107077824 */ /* 0x000fe400078e0a02 */
[----:B------:R-:W-:Y:S01]  /*06b0*/  IMAD.MOV.U32 R6, RZ, RZ, 0x1 ;  /* 0x00000001ff067424 */ /* 0x000fe200078e00ff */
[----:B------:R-:W-:Y:S01]  /*06c0*/  ISETP.LT.U32.AND P0, PT, R5, 0x4, !P0 ;  /* 0x000000040500780c */ /* 0x000fe20004701070 */
[----:B0-----:R-:W-:Y:S01]  /*06d0*/  IMAD.MOV R20, RZ, RZ, -R10 ;  /* 0x000000ffff147224 */ /* 0x001fe200078e0a0a */
[----:B------:R-:W-:Y:S01]  /*06e0*/  ISETP.NE.AND P1, PT, R7, 0x3, PT ;  /* 0x000000030700780c */ /* 0x000fe20003f25270 */
[----:B------:R-:W0:Y:S02]  /*06f0*/  FENCE.VIEW.ASYNC.S ;  /* 0x00000000000073c6 */ /* 0x000e240000000000 */
[----:B0-----:R0:W1:Y:S01]  /*0700*/  @!UP0 SYNCS.EXCH.64 URZ, [UR6+0x60], UR4 ;  /* 0x00006004063f85b2 */ /* 0x0010620008000100 */
[----:B------:R-:W-:Y:S01]  /*0710*/  @P2 LEA.HI R2, R5, R5, RZ, 0x1 ;  /* 0x0000000505022211 */ /* 0x000fe200078f08ff */
[----:B-----5:R-:W-:Y:S01]  /*0720*/  IMAD R11, R13, R20, R8 ;  /* 0x000000140d0b7224 */ /* 0x020fe200078e0208 */
[----:B------:R-:W-:-:S02]  /*0730*/  ISETP.EQ.OR P1, PT, R7, RZ, !P1 ;  /* 0x000000ff0700720c */ /* 0x000fc40004f22670 */
[----:B------:R-:W-:Y:S02]  /*0740*/  @P2 SHF.R.S32.HI R2, RZ, 0x1, R2 ;  /* 0x00000001ff022819 */ /* 0x000fe40000011402 */
[----:B------:R-:W-:Y:S02]  /*0750*/  ISETP.EQ.AND P1, PT, R3, RZ, P1 ;  /* 0x000000ff0300720c */ /* 0x000fe40000f22270 */
[----:B------:R-:W-:Y:S02]  /*0760*/  @P2 ISETP.NE.AND P5, PT, R2, R11, PT ;  /* 0x0000000b0200220c */ /* 0x000fe40003fa5270 */
[----:B------:R-:W-:Y:S02]  /*0770*/  SEL R3, RZ, 0x1, !P0 ;  /* 0x00000001ff037807 */ /* 0x000fe40004000000 */
[----:B------:R-:W-:Y:S02]  /*0780*/  @P2 SEL R6, RZ, 0x1, P5 ;  /* 0x00000001ff062807 */ /* 0x000fe40002800000 */
[----:B------:R-:W-:Y:S01]  /*0790*/  SEL R4, RZ, 0x1, !P1 ;  /* 0x00000001ff047807 */ /* 0x000fe20004800000 */
[----:B------:R0:W2:Y:S01]  /*07a0*/  @!UP1 SYNCS.EXCH.64 URZ, [UR6+0x68], UR4 ;  /* 0x00006804063f95b2 */ /* 0x0000a20008000100 */
[----:B------:R-:W-:Y:S01]  /*07b0*/  LOP3.LUT R6, R6, R3, RZ, 0xc0, !PT ;  /* 0x0000000306067212 */ /* 0x000fe200078ec0ff */
[----:B------:R-:W-:Y:S01]  /*07c0*/  NOP ;  /* 0x0000000000007918 */ /* 0x000fe20000000000 */
[----:B------:R-:W-:Y:S01]  /*07d0*/  SEL R4, R4, 0x2, P6 ;  /* 0x0000000204047807 */ /* 0x000fe20003000000 */
[----:B------:R-:W-:Y:S06]  /*07e0*/  @!P3 BRA `(.L_x_3) ;  /* 0x000000000008b947 */ /* 0x000fec0003800000 */
[----:B-12-4-:R-:W-:Y:S01]  /*07f0*/  UCGABAR_ARV ;  /* 0x00000000000079c7 */ /* 0x016fe20008000000 */
[----:B------:R-:W-:Y:S05]  /*0800*/  BRA `(.L_x_4) ;  /* 0x0000000000047947 */ /* 0x000fea0003800000 */
.L_x_3:
[----:B-12-4-:R-:W-:Y:S01]  /*0810*/  NOP ;  /* 0x0000000000007918 */ /* 0x016fe20000000000 */
.L_x_4:
[----:B------:R-:W1:Y:S01]  /*0820*/  LDC R2, c[0x0][0x65c] ;  /* 0x00019700ff027b82 */ /* 0x000e620000000800 */
[----:B------:R-:W-:Y:S01]  /*0830*/  IMAD.MOV.U32 R3, RZ, RZ, RZ ;  /* 0x000000ffff037224 */ /* 0x000fe200078e00ff */
[----:B-1----:R-:W-:Y:S01]  /*0840*/  ISETP.NE.AND P2, PT, R2, 0x1, PT ;  /* 0x000000010200780c */ /* 0x002fe20003f45270 */
[----:B------:R-:W-:-:S12]  /*0850*/  IMAD.U32 R2, RZ, RZ, UR8 ;  /* 0x00000008ff027e24 */ /* 0x000fd8000f8e00ff */
[----:B------:R-:W1:Y:S01]  /*0860*/  @P2 LDC R15, c[0x0][0x10] ;  /* 0x00000400ff0f2b82 */ /* 0x000e620000000800 */
[----:B------:R-:W-:Y:S02]  /*0870*/  @P2 IMAD.MOV.U32 R9, RZ, RZ, RZ ;  /* 0x000000ffff092224 */ /* 0x000fe400078e00ff */
[----:B------:R-:W-:-:S05]  /*0880*/  @P2 IMAD.MOV.U32 R17, RZ, RZ, RZ ;  /* 0x000000ffff112224 */ /* 0x000fca00078e00ff */
[----:B------:R-:W2:Y:S01]  /*0890*/  @!P2 LDC R11, c[0x0][0xc] ;  /* 0x00000300ff0bab82 */ /* 0x000ea20000000800 */
[----:B-1----:R-:W-:-:S04]  /*08a0*/  @P2 IMAD.WIDE.U32 R14, R15, UR8, R8 ;  /* 0x000000080f0e2c25 */ /* 0x002fc8000f8e0008 */
[----:B--2---:R-:W-:-:S04]  /*08b0*/  @!P2 IMAD.WIDE.U32 R10, R8, R11, R2 ;  /* 0x0000000b080aa225 */ /* 0x004fc800078e0002 */
[----:B------:R-:W-:Y:S02]  /*08c0*/  @P2 IMAD.MOV.U32 R2, RZ, RZ, R14 ;  /* 0x000000ffff022224 */ /* 0x000fe400078e000e */
[----:B------:R-:W-:Y:S02]  /*08d0*/  @P2 IMAD.IADD R3, R15, 0x1, R17 ;  /* 0x000000010f032824 */ /* 0x000fe400078e0211 */
[----:B------:R-:W-:Y:S02]  /*08e0*/  @!P2 IMAD.MOV.U32 R2, RZ, RZ, R10 ;  /* 0x000000ffff02a224 */ /* 0x000fe400078e000a */
[----:B------:R-:W-:Y:S01]  /*08f0*/  @!P2 IMAD.MOV.U32 R3, RZ, RZ, R11 ;  /* 0x000000ffff03a224 */ /* 0x000fe200078e000b */
[----:B------:R-:W-:Y:S06]  /*0900*/  @!P3 BRA `(.L_x_5) ;  /* 0x00000000000cb947 */ /* 0x000fec0003800000 */
[----:B------:R-:W-:Y:S01]  /*0910*/  UCGABAR_WAIT ;  /* 0x0000000000007dc7 */ /* 0x000fe20008000000 */
[----:B------:R-:W-:Y:S01]  /*0920*/  CCTL.IVALL ;  /* 0x00000000ff00798f */ /* 0x000fe20002000000 */
[----:B------:R-:W-:Y:S05]  /*0930*/  BRA `(.L_x_6) ;  /* 0x0000000000047947 */ /* 0x000fea0003800000 */
.L_x_5:
[----:B------:R-:W-:Y:S06]  /*0940*/  BAR.SYNC.DEFER_BLOCKING 0x0 ;  /* 0x0000000000007b1d */ /* 0x000fec0000010000 */
.L_x_6:
[----:B------:R-:W-:Y:S05]  /*0950*/  @!P4 BRA `(.L_x_7) ;  /* 0x000000740018c947 */ /* 0x000fea0003800000 */
[----:B------:R-:W-:-:S13]  /*0960*/  ISETP.GT.U32.AND P0, PT, R16, 0x1, PT ;  /* 0x000000011000780c */ /* 0x000fda0003f04070 */
[----:B0-----:R-:W-:Y:S05]  /*0970*/  @P0 EXIT ;  /* 0x000000000000094d */ /* 0x001fea0003800000 */
[----:B------:R-:W-:Y:S01]  /*0980*/  ULDC.64 UR4, c[0x0][0x650] ;  /* 0x0001940000047ab9 */ /* 0x000fe20000000a00 */
[----:B------:R-:W-:Y:S01]  /*0990*/  PRMT R14, RZ, 0x7610, R14 ;  /* 0x00007610ff0e7816 */ /* 0x000fe2000000000e */
[----:B------:R-:W-:Y:S01]  /*09a0*/  IMAD.MOV.U32 R10, RZ, RZ, -0x1 ;  /* 0xffffffffff0a7424 */ /* 0x000fe200078e00ff */
[----:B------:R-:W-:Y:S01]  /*09b0*/  ISETP.GE.U32.AND P0, PT, R2, UR4, PT ;  /* 0x0000000402007c0c */ /* 0x000fe2000bf06070 */
[----:B------:R-:W-:Y:S02]  /*09c0*/  IMAD.MOV.U32 R11, RZ, RZ, -0x1 ;  /* 0xffffffffff0b7424 */ /* 0x000fe400078e00ff */
[----:B------:R-:W-:Y:S01]  /*09d0*/  IMAD.MOV.U32 R7, RZ, RZ, -0x1 ;  /* 0xffffffffff077424 */ /* 0x000fe200078e00ff */
[----:B------:R-:W-:-:S13]  /*09e0*/  ISETP.GE.U32.AND.EX P0, PT, R3, UR5, PT, P0 ;  /* 0x0000000503007c0c */ /* 0x000fda000bf06100 */
[----:B------:R-:W-:Y:S05]  /*09f0*/  @P0 BRA `(.L_x_8) ;  /* 0x0000000400280947 */ /* 0x000fea0003800000 */
[----:B------:R-:W0:Y:S01]  /*0a00*/  LDC.64 R22, c[0x0][0x628] ;  /* 0x00018a00ff167b82 */ /* 0x000e220000000a00 */
[----:B------:R-:W-:Y:S02]  /*0a10*/  IMAD.MOV.U32 R10, RZ, RZ, R2 ;  /* 0x000000ffff0a7224 */ /* 0x000fe400078e0002 */
[----:B------:R-:W-:-:S05]  /*0a20*/  IMAD.MOV.U32 R11, RZ, RZ, R3 ;  /* 0x000000ffff0b7224 */ /* 0x000fca00078e0003 */
[----:B------:R-:W1:Y:S08]  /*0a30*/  LDC R18, c[0x0][0x630] ;  /* 0x00018c00ff127b82 */ /* 0x000e700000000800 */
[----:B------:R-:W2:Y:S01]  /*0a40*/  LDC.64 R24, c[0x0][0x620] ;  /* 0x00018800ff187b82 */ /* 0x000ea20000000a00 */
[----:B0-----:R-:W-:-:S04]  /*0a50*/  ISETP.NE.U32.AND P0, PT, R22, RZ, PT ;  /* 0x000000ff1600720c */ /* 0x001fc80003f05070 */
[----:B------:R-:W-:-:S13]  /*0a60*/  ISETP.NE.AND.EX P0, PT, R23, RZ, PT, P0 ;  /* 0x000000ff1700720c */ /* 0x000fda0003f05300 */
[----:B-12---:R-:W-:Y:S05]  /*0a70*/  @!P0 BRA `(.L_x_9) ;  /* 0x0000000000288947 */ /* 0x006fea0003800000 */
[----:B------:R-:W0:Y:S02]  /*0a80*/  LDC R7, c[0x0][0x634] ;  /* 0x00018d00ff077b82 */ /* 0x000e240000000800 */
[----:B0-----:R-:W-:-:S05]  /*0a90*/  IADD3 R7, P0, R2, R7, RZ ;  /* 0x0000000702077210 */ /* 0x001fca0007f1e0ff */
[----:B------:R-:W-:-:S04]  /*0aa0*/  IMAD.X R19, RZ, RZ, R3, P0 ;  /* 0x000000ffff137224 */ /* 0x000fc800000e0603 */
[----:B------:R-:W-:-:S04]  /*0ab0*/  IMAD.WIDE.U32 R10, R19, R22, RZ ;  /* 0x00000016130a7225 */ /* 0x000fc800078e00ff */
[----:B------:R-:W-:-:S04]  /*0ac0*/  IMAD.WIDE.U32 R14, P0, R7, R23, R10 ;  /* 0x00000017070e7225 */ /* 0x000fc8000780000a */
[----:B------:R-:W-:-:S04]  /*0ad0*/  IMAD.WIDE.U32 R10, R7, R22, RZ ;  /* 0x00000016070a7225 */ /* 0x000fc800078e00ff */
[----:B------:R-:W-:Y:S01]  /*0ae0*/  IMAD.X R17, RZ, RZ, RZ, P0 ;  /* 0x000000ffff117224 */ /* 0x000fe200000e06ff */
[----:B------:R-:W-:Y:S01]  /*0af0*/  IADD3 RZ, P0, R11, R14, RZ ;  /* 0x0000000e0bff7210 */ /* 0x000fe20007f1e0ff */
[----:B------:R-:W-:-:S04]  /*0b00*/  IMAD.MOV.U32 R16, RZ, RZ, R15 ;  /* 0x000000ffff107224 */ /* 0x000fc800078e000f */
[----:B------:R-:W-:-:S08]  /*0b10*/  IMAD.WIDE.U32.X R10, R19, R23, R16, P0 ;  /* 0x00000017130a7225 */ /* 0x000fd000000e0410 */
.L_x_9:
[----:B------:R-:W0:Y:S01]  /*0b20*/  LDC.64 R26, c[0x0][0x640] ;  /* 0x00019000ff1a7b82 */ /* 0x000e220000000a00 */
[--C-:B------:R-:W-:Y:S01]  /*0b30*/  SHF.R.U64 R28, R10, R18, R11.reuse ;  /* 0x000000120a1c7219 */ /* 0x100fe2000000120b */
[----:B------:R-:W-:Y:S01]  /*0b40*/  IMAD R29, R13, R20, R8 ;  /* 0x000000140d1d7224 */ /* 0x000fe200078e0208 */
[----:B------:R-:W-:Y:S01]  /*0b50*/  SHF.R.U32.HI R7, RZ, R18, R11 ;  /* 0x00000012ff077219 */ /* 0x000fe2000001160b */
[----:B------:R-:W-:Y:S01]  /*0b60*/  IMAD.MOV.U32 R23, RZ, RZ, 0x1 ;  /* 0x00000001ff177424 */ /* 0x000fe200078e00ff */
[----:B------:R-:W-:-:S03]  /*0b70*/  IADD3 R9, P0, RZ, -R28, RZ ;  /* 0x8000001cff097210 */ /* 0x000fc60007f1e0ff */
[----:B------:R-:W1:Y:S02]  /*0b80*/  LDC R16, c[0x0][0x618] ;  /* 0x00018600ff107b82 */ /* 0x000e640000000800 */
[----:B------:R-:W-:Y:S02]  /*0b90*/  IMAD.X R7, RZ, RZ, ~R7, P0 ;  /* 0x000000ffff077224 */ /* 0x000fe400000e0e07 */
[----:B------:R-:W-:-:S04]  /*0ba0*/  IMAD.WIDE.U32 R10, R9, R24, R2 ;  /* 0x00000018090a7225 */ /* 0x000fc800078e0002 */
[----:B------:R-:W2:Y:S01]  /*0bb0*/  LDC R15, c[0x0][0x608] ;  /* 0x00018200ff0f7b82 */ /* 0x000ea20000000800 */
[----:B------:R-:W-:-:S04]  /*0bc0*/  IMAD R14, R7, R24, RZ ;  /* 0x00000018070e7224 */ /* 0x000fc800078e02ff */
[----:B------:R-:W-:-:S03]  /*0bd0*/  IMAD R7, R9, R25, R14 ;  /* 0x0000001909077224 */ /* 0x000fc600078e020e */
[----:B------:R-:W3:Y:S01]  /*0be0*/  LDC R22, c[0x0][0x658] ;  /* 0x00019600ff167b82 */ /* 0x000ee20000000800 */
[----:B------:R-:W-:Y:S01]  /*0bf0*/  IMAD.IADD R7, R11, 0x1, R7 ;  /* 0x000000010b077824 */ /* 0x000fe200078e0207 */
[----:B0-----:R-:W-:-:S04]  /*0c00*/  ISETP.NE.U32.AND P0, PT, R26, RZ, PT ;  /* 0x000000ff1a00720c */ /* 0x001fc80003f05070 */
[----:B------:R-:W-:Y:S02]  /*0c10*/  ISETP.NE.AND.EX P0, PT, R27, RZ, PT, P0 ;  /* 0x000000ff1b00720c */ /* 0x000fe40003f05300 */
[----:B------:R-:W0:Y:S01]  /*0c20*/  LDC R18, c[0x0][0x600] ;  /* 0x00018000ff127b82 */ /* 0x000e220000000800 */
[-CC-:B-1----:R-:W-:Y:S02]  /*0c30*/  SHF.R.U64 R19, R10, R16.reuse, R7.reuse ;  /* 0x000000100a137219 */ /* 0x182fe40000001207 */
[----:B------:R-:W-:Y:S01]  /*0c40*/  SHF.R.U32.HI R10, RZ, R16, R7 ;  /* 0x00000010ff0a7219 */ /* 0x000fe20000011607 */
[----:B------:R-:W-:-:S04]  /*0c50*/  IMAD.MOV.U32 R7, RZ, RZ, -0x1 ;  /* 0xffffffffff077424 */ /* 0x000fc800078e00ff */
[----:B------:R-:W1:Y:S01]  /*0c60*/  LDC R21, c[0x0][0x648] ;  /* 0x00019200ff157b82 */ /* 0x000e620000000800 */
[-CC-:B--2---:R-:W-:Y:S02]  /*0c70*/  SHF.R.U64 R16, R19, R15.reuse, R10.reuse ;  /* 0x0000000f13107219 */ /* 0x184fe4000000120a */
[----:B------:R-:W-:-:S05]  /*0c80*/  SHF.R.U32.HI R9, RZ, R15, R10 ;  /* 0x0000000fff097219 */ /* 0x000fca000001160a */
[----:B------:R-:W2:Y:S01]  /*0c90*/  LDC R24, c[0x0][0x638] ;  /* 0x00018e00ff187b82 */ /* 0x000ea20000000800 */
[-CC-:B---3--:R-:W-:Y:S02]  /*0ca0*/  SHF.R.U64 R20, R16, R22.reuse, R9.reuse ;  /* 0x0000001610147219 */ /* 0x188fe40000001209 */
[-C--:B------:R-:W-:Y:S02]  /*0cb0*/  SHF.L.U32 R7, R7, R22.reuse, RZ ;  /* 0x0000001607077219 */ /* 0x080fe400000006ff */
[----:B------:R-:W-:Y:S01]  /*0cc0*/  SHF.R.U32.HI R9, RZ, R22, R9 ;  /* 0x00000016ff097219 */ /* 0x000fe20000011609 */
[----:B------:R-:W-:Y:S01]  /*0cd0*/  IMAD.MOV.U32 R8, RZ, RZ, R20 ;  /* 0x000000ffff087224 */ /* 0x000fe200078e0014 */
[----:B------:R-:W-:Y:S01]  /*0ce0*/  LOP3.LUT R13, RZ, R7, RZ, 0x33, !PT ;  /* 0x00000007ff0d7212 */ /* 0x000fe200078e33ff */
[----:B------:R-:W3:Y:S01]  /*0cf0*/  LDC R25, c[0x0][0x610] ;  /* 0x00018400ff197b82 */ /* 0x000ee20000000800 */
[----:B------:R-:W-:Y:S05]  /*0d00*/  @!P0 BRA `(.L_x_10) ;  /* 0x0000000000288947 */ /* 0x000fea0003800000 */
[----:B------:R-:W4:Y:S02]  /*0d10*/  LDC R7, c[0x0][0x64c] ;  /* 0x00019300ff077b82 */ /* 0x000f240000000800 */
[----:B----4-:R-:W-:-:S05]  /*0d20*/  IADD3 R7, P0, R20, R7, RZ ;  /* 0x0000000714077210 */ /* 0x010fca0007f1e0ff */
        /* <DEDUP_REMOVED lines=8> */
.L_x_10:
[----:B-1----:R-:W-:Y:S01]  /*0db0*/  SHF.R.U64 R9, R8, R21, R9 ;  /* 0x0000001508097219 */ /* 0x002fe20000001209 */
[----:B0-----:R-:W-:Y:S01]  /*0dc0*/  VIADD R10, R18, 0xffffffff ;  /* 0xffffffff120a7836 */ /* 0x001fe20000000000 */
[----:B------:R-:W-:Y:S01]  /*0dd0*/  SHF.L.U32 R7, R23, R22, RZ ;  /* 0x0000001617077219 */ /* 0x000fe200000006ff */
[----:B------:R-:W-:Y:S01]  /*0de0*/  IMAD.MOV.U32 R14, RZ, RZ, 0x1 ;  /* 0x00000001ff0e7424 */ /* 0x000fe200078e00ff */
[----:B------:R-:W-:Y:S01]  /*0df0*/  LOP3.LUT R8, R16, R13, RZ, 0xc0, !PT ;  /* 0x0000000d10087212 */ /* 0x000fe200078ec0ff */
[----:B------:R-:W-:Y:S01]  /*0e00*/  IMAD.MOV R11, RZ, RZ, -R9 ;  /* 0x000000ffff0b7224 */ /* 0x000fe200078e0a09 */
[----:B------:R-:W-:Y:S02]  /*0e10*/  SEL R12, R12, R29, !P2 ;  /* 0x0000001d0c0c7207 */ /* 0x000fe40005000000 */
[----:B------:R-:W-:Y:S01]  /*0e20*/  LOP3.LUT R10, R19, R10, RZ, 0xc0, !PT ;  /* 0x0000000a130a7212 */ /* 0x000fe200078ec0ff */
[----:B------:R-:W-:Y:S02]  /*0e30*/  IMAD R9, R7, R9, R8 ;  /* 0x0000000907097224 */ /* 0x000fe400078e0208 */
[----:B--2---:R-:W-:-:S02]  /*0e40*/  IMAD R7, R11, R24, R20 ;  /* 0x000000180b077224 */ /* 0x004fc400078e0214 */
[----:B---3--:R-:W-:Y:S02]  /*0e50*/  IMAD R12, R9, R25, R12 ;  /* 0x00000019090c7224 */ /* 0x008fe400078e020c */
[----:B------:R-:W-:-:S05]  /*0e60*/  IMAD R7, R7, R18, R10 ;  /* 0x0000001207077224 */ /* 0x000fca00078e020a */
[----:B------:R-:W-:Y:S02]  /*0e70*/  SEL R11, R7, R12, !P2 ;  /* 0x0000000c070b7207 */ /* 0x000fe40005000000 */
[----:B------:R-:W-:Y:S01]  /*0e80*/  SEL R10, R12, R7, !P2 ;  /* 0x000000070c0a7207 */ /* 0x000fe20005000000 */
[----:B------:R-:W-:-:S07]  /*0e90*/  IMAD.MOV.U32 R7, RZ, RZ, R28 ;  /* 0x000000ffff077224 */ /* 0x000fce00078e001c */
.L_x_8:
[----:B------:R-:W-:-:S08]  /*0ea0*/  NOP ;  /* 0x0000000000007918 */ /* 0x000fd00000000000 */
[----:B------:R-:W0:Y:S02]  /*0eb0*/  USETMAXREG.TRY_ALLOC.CTAPOOL UP0, 0xe8 ;  /* 0x000000e8000079c8 */ /* 0x000e240008000600 */
[----:B0-----:R-:W-:-:S13]  /*0ec0*/  PLOP3.LUT P0, PT, PT, PT, UP0, 0x80, 0x0 ;  /* 0x000000000000781c */ /* 0x001fda0003f0f008 */
[----:B------:R-:W-:Y:S05]  /*0ed0*/  @!P0 BRA `(.L_x_8) ;  /* 0xfffffffc00f08947 */ /* 0x000fea000383ffff */
[----:B------:R-:W-:Y:S01]  /*0ee0*/  ULDC.64 UR4, c[0x0][0x598] ;  /* 0x0001660000047ab9 */ /* 0x000fe20000000a00 */
[----:B------:R-:W-:Y:S01]  /*0ef0*/  ULDC.64 UR18, c[0x0][0x208] ;  /* 0x0000820000127ab9 */ /* 0x000fe20000000a00 */
[----:B------:R-:W-:-:S04]  /*0f00*/  ISETP.NE.U32.AND P0, PT, RZ, UR4, PT ;  /* 0x00000004ff007c0c */ /* 0x000fc8000bf05070 */
[----:B------:R-:W-:-:S13]  /*0f10*/  ISETP.NE.AND.EX P0, PT, RZ, UR5, PT, P0 ;  /* 0x00000005ff007c0c */ /* 0x000fda000bf05300 */
[----:B------:R-:W-:Y:S05]  /*0f20*/  @!P0 BRA `(.L_x_11) ;  /* 0x00000000001c8947 */ /* 0x000fea0003800000 */
[----:B------:R-:W0:Y:S02]  /*0f30*/  LDC.64 R8, c[0x0][0x598] ;  /* 0x00016600ff087b82 */ /* 0x000e240000000a00 */
[----:B0-----:R-:W2:Y:S02]  /*0f40*/  LDG.E.64 R8, desc[UR18][R8.64] ;  /* 0x0000001208087981 */ /* 0x001ea4000c1e1b00 */
[----:B--2---:R-:W-:-:S04]  /*0f50*/  ISETP.NE.U32.AND P0, PT, R8, RZ, PT ;  /* 0x000000ff0800720c */ /* 0x004fc80003f05070 */
[----:B------:R-:W-:-:S13]  /*0f60*/  ISETP.NE.AND.EX P0, PT, R9, RZ, PT, P0 ;  /* 0x000000ff0900720c */ /* 0x000fda0003f05300 */
[----:B------:R-:W-:Y:S05]  /*0f70*/  @!P0 BRA `(.L_x_11) ;  /* 0x0000000000088947 */ /* 0x000fea0003800000 */
[----:B------:R0:W5:Y:S01]  /*0f80*/  LD.E R8, desc[UR18][R8.64] ;  /* 0x0000001208087980 */ /* 0x000162000c101900 */
[----:B------:R-:W-:Y:S05]  /*0f90*/  BRA `(.L_x_12) ;  /* 0x0000000000207947 */ /* 0x000fea0003800000 */
.L_x_11:
[----:B------:R-:W-:Y:S02]  /*0fa0*/  ULDC.64 UR4, c[0x0][0x588] ;  /* 0x0001620000047ab9 */ /* 0x000fe40000000a00 */
[----:B------:R-:W-:-:S04]  /*0fb0*/  ISETP.NE.U32.AND P0, PT, RZ, UR4, PT ;  /* 0x00000004ff007c0c */ /* 0x000fc8000bf05070 */
[----:B------:R-:W-:-:S13]  /*0fc0*/  ISETP.NE.AND.EX P0, PT, RZ, UR5, PT, P0 ;  /* 0x00000005ff007c0c */ /* 0x000fda000bf05300 */
[----:B------:R-:W-:Y:S05]  /*0fd0*/  @!P0 BRA `(.L_x_13) ;  /* 0x00000000000c8947 */ /* 0x000fea0003800000 */
[----:B------:R-:W0:Y:S02]  /*0fe0*/  LDC.64 R8, c[0x0][0x588] ;  /* 0x00016200ff087b82 */ /* 0x000e240000000a00 */
[----:B0-----:R1:W5:Y:S01]  /*0ff0*/  LDG.E R8, desc[UR18][R8.64] ;  /* 0x0000001208087981 */ /* 0x001362000c1e1900 */
[----:B------:R-:W-:Y:S05]  /*1000*/  BRA `(.L_x_12) ;  /* 0x0000000000047947 */ /* 0x000fea0003800000 */
.L_x_13:
[----:B------:R-:W2:Y:S02]  /*1010*/  LDC R8, c[0x0][0x580] ;  /* 0x00016000ff087b82 */ /* 0x000ea40000000800 */
.L_x_12:
[----:B------:R-:W-:Y:S02]  /*1020*/  ULDC.64 UR4, c[0x0][0x5a0] ;  /* 0x0001680000047ab9 */ /* 0x000fe40000000a00 */
[----:B------:R-:W-:-:S04]  /*1030*/  ISETP.NE.U32.AND P0, PT, RZ, UR4, PT ;  /* 0x00000004ff007c0c */ /* 0x000fc8000bf05070 */
[----:B------:R-:W-:-:S13]  /*1040*/  ISETP.NE.AND.EX P0, PT, RZ, UR5, PT, P0 ;  /* 0x00000005ff007c0c */ /* 0x000fda000bf05300 */
[----:B------:R-:W-:Y:S05]  /*1050*/  @!P0 BRA `(.L_x_14) ;  /* 0x00000000001c8947 */ /* 0x000fea0003800000 */
[----:B------:R-:W3:Y:S02]  /*1060*/  LDC.64 R12, c[0x0][0x5a0] ;  /* 0x00016800ff0c7b82 */ /* 0x000ee40000000a00 */
[----:B---3--:R-:W3:Y:S02]  /*1070*/  LDG.E.64 R12, desc[UR18][R12.64] ;  /* 0x000000120c0c7981 */ /* 0x008ee4000c1e1b00 */
[----:B---3--:R-:W-:-:S04]  /*1080*/  ISETP.NE.U32.AND P0, PT, R12, RZ, PT ;  /* 0x000000ff0c00720c */ /* 0x008fc80003f05070 */
[----:B------:R-:W-:-:S13]  /*1090*/  ISETP.NE.AND.EX P0, PT, R13, RZ, PT, P0 ;  /* 0x000000ff0d00720c */ /* 0x000fda0003f05300 */
[----:B------:R-:W-:Y:S05]  /*10a0*/  @!P0 BRA `(.L_x_14) ;  /* 0x0000000000088947 */ /* 0x000fea0003800000 */
[----:B01----:R0:W5:Y:S01]  /*10b0*/  LD.E R9, desc[UR18][R12.64] ;  /* 0x000000120c097980 */ /* 0x003162000c101900 */
[----:B------:R-:W-:Y:S05]  /*10c0*/  BRA `(.L_x_15) ;  /* 0x0000000000207947 */ /* 0x000fea0003800000 */
.L_x_14:
[----:B------:R-:W-:Y:S02]  /*10d0*/  ULDC.64 UR4, c[0x0][0x590] ;  /* 0x0001640000047ab9 */ /* 0x000fe40000000a00 */
[----:B------:R-:W-:-:S04]  /*10e0*/  ISETP.NE.U32.AND P0, PT, RZ, UR4, PT ;  /* 0x00000004ff007c0c */ /* 0x000fc8000bf05070 */
[----:B------:R-:W-:-:S13]  /*10f0*/  ISETP.NE.AND.EX P0, PT, RZ, UR5, PT, P0 ;  /* 0x00000005ff007c0c */ /* 0x000fda000bf05300 */
[----:B------:R-:W-:Y:S05]  /*1100*/  @!P0 BRA `(.L_x_16) ;  /* 0x00000000000c8947 */ /* 0x000fea0003800000 */
[----:B------:R-:W0:Y:S02]  /*1110*/  LDC.64 R12, c[0x0][0x590] ;  /* 0x00016400ff0c7b82 */ /* 0x000e240000000a00 */
[----:B01----:R1:W5:Y:S01]  /*1120*/  LDG.E R9, desc[UR18][R12.64] ;  /* 0x000000120c097981 */ /* 0x003362000c1e1900 */
[----:B------:R-:W-:Y:S05]  /*1130*/  BRA `(.L_x_15) ;  /* 0x0000000000047947 */ /* 0x000fea0003800000 */
.L_x_16:
[----:B01----:R-:W3:Y:S02]  /*1140*/  LDC R9, c[0x0][0x584] ;  /* 0x00016100ff097b82 */ /* 0x003ee40000000800 */
.L_x_15:
[----:B------:R-:W-:-:S13]  /*1150*/  LOP3.LUT P0, RZ, R14, 0xff, RZ, 0xc0, !PT ;  /* 0x000000ff0eff7812 */ /* 0x000fda000780c0ff */
[----:B------:R-:W-:Y:S05]  /*1160*/  @!P0 EXIT ;  /* 0x000000000000894d */ /* 0x000fea0003800000 */
[----:B------:R-:W-:Y:S01]  /*1170*/  ULDC UR4, c[0x0][0x28c] ;  /* 0x0000a30000047ab9 */ /* 0x000fe20000000800 */
[----:B------:R-:W-:Y:S01]  /*1180*/  LOP3.LUT R142, R4, 0x1, RZ, 0xfc, !PT ;  /* 0x00000001048e7812 */ /* 0x000fe200078efcff */
[----:B------:R-:W-:-:S04]  /*1190*/  UIADD3 UR4, UR4, 0x1f, URZ ;  /* 0x0000001f04047890 */ /* 0x000fc8000fffe03f */
[----:B------:R-:W-:-:S04]  /*11a0*/  USHF.R.S32.HI UR5, URZ, 0x1f, UR4 ;  /* 0x0000001f3f057899 */ /* 0x000fc80008011404 */
[----:B------:R-:W-:-:S03]  /*11b0*/  ULEA.HI UR5, UR5, UR4, URZ, 0x5 ;  /* 0x0000000405057291 */ /* 0x000fc6000f8f283f */
[----:B------:R-:W-:Y:S01]  /*11c0*/  UMOV UR4, URZ ;  /* 0x0000003f00047c82 */ /* 0x000fe20008000000 */
[----:B------:R-:W-:-:S03]  /*11d0*/  USHF.R.S32.HI UR9, URZ, 0x5, UR5 ;  /* 0x000000053f097899 */ /* 0x000fc60008011405 */
[----:B------:R-:W-:-:S09]  /*11e0*/  UMOV UR5, URZ ;  /* 0x0000003f00057c82 */ /* 0x000fd20008000000 */
.L_x_171:
[----:B01----:R-:W-:Y:S01]  /*11f0*/  LOP3.LUT R12, R0, 0x80, RZ, 0xc0, !PT ;  /* 0x00000080000c7812 */ /* 0x003fe200078ec0ff */
[----:B------:R-:W0:Y:S01]  /*1200*/  S2UR UR13, SR_CgaCtaId ;  /* 0x00000000000d79c3 */ /* 0x000e220000008800 */
[----:B------:R-:W-:Y:S01]  /*1210*/  UMOV UR12, 0x400 ;  /* 0x00000400000c7882 */ /* 0x000fe20000000000 */
[----:B------:R-:W-:Y:S01]  /*1220*/  UMOV UR6, URZ ;  /* 0x0000003f00067c82 */ /* 0x000fe20008000000 */
[----:B------:R-:W-:Y:S01]  /*1230*/  SHF.R.U32.HI R12, RZ, 0x7, R12 ;  /* 0x00000007ff0c7819 */ /* 0x000fe2000001160c */
[----:B------:R-:W-:Y:S01]  /*1240*/  UMOV UR7, URZ ;  /* 0x0000003f00077c82 */ /* 0x000fe20008000000 */
[----:B------:R-:W-:Y:S01]  /*1250*/  UMOV UR16, UR5 ;  /* 0x0000000500107c82 */ /* 0x000fe20008000000 */
[----:B------:R-:W-:Y:S02]  /*1260*/  CS2R R16, SRZ ;  /* 0x0000000000107805 */ /* 0x000fe4000001ff00 */
[----:B------:R-:W-:Y:S01]  /*1270*/  CS2R R14, SRZ ;  /* 0x00000000000e7805 */ /* 0x000fe2000001ff00 */
[----:B------:R-:W1:Y:S01]  /*1280*/  LDC R13, c[0x0][0x28c] ;  /* 0x0000a300ff0d7b82 */ /* 0x000e620000000800 */
[----:B------:R-:W4:Y:S01]  /*1290*/  SHFL.IDX PT, R12, R12, RZ, 0x1f ;  /* 0x00001fff0c0c7589 */ /* 0x000f2200000e0000 */
[----:B------:R-:W-:-:S02]  /*12a0*/  CS2R R18, SRZ ;  /* 0x0000000000127805 */ /* 0x000fc4000001ff00 */
[----:B------:R-:W-:Y:S02]  /*12b0*/  CS2R R20, SRZ ;  /* 0x0000000000147805 */ /* 0x000fe4000001ff00 */
[----:B------:R-:W-:Y:S02]  /*12c0*/  CS2R R22, SRZ ;  /* 0x0000000000167805 */ /* 0x000fe4000001ff00 */
[----:B------:R-:W-:Y:S02]  /*12d0*/  CS2R R88, SRZ ;  /* 0x0000000000587805 */ /* 0x000fe4000001ff00 */
[----:B------:R-:W-:Y:S02]  /*12e0*/  CS2R R90, SRZ ;  /* 0x00000000005a7805 */ /* 0x000fe4000001ff00 */
[----:B------:R-:W-:Y:S02]  /*12f0*/  CS2R R94, SRZ ;  /* 0x00000000005e7805 */ /* 0x000fe4000001ff00 */
        /* <DEDUP_REMOVED lines=16> */
[----:B-1----:R-:W-:Y:S02]  /*1400*/  ISETP.GE.AND P0, PT, R13, 0x1, PT ;  /* 0x000000010d00780c */ /* 0x002fe40003f06270 */
[----:B------:R-:W-:Y:S02]  /*1410*/  CS2R R126, SRZ ;  /* 0x00000000007e7805 */ /* 0x000fe4000001ff00 */
[----:B----4-:R-:W-:-:S02]  /*1420*/  R2UR UR8, R12 ;  /* 0x000000000c0872ca */ /* 0x010fc400000e0000 */
[----:B------:R-:W-:Y:S02]  /*1430*/  CS2R R128, SRZ ;  /* 0x0000000000807805 */ /* 0x000fe4000001ff00 */
[----:B------:R-:W-:Y:S02]  /*1440*/  CS2R R130, SRZ ;  /* 0x0000000000827805 */ /* 0x000fe4000001ff00 */
[----:B------:R-:W-:Y:S02]  /*1450*/  CS2R R132, SRZ ;  /* 0x0000000000847805 */ /* 0x000fe4000001ff00 */
[----:B------:R-:W-:Y:S02]  /*1460*/  CS2R R134, SRZ ;  /* 0x0000000000867805 */ /* 0x000fe4000001ff00 */
[----:B------:R-:W-:Y:S02]  /*1470*/  CS2R R136, SRZ ;  /* 0x0000000000887805 */ /* 0x000fe4000001ff00 */
[----:B------:R-:W-:Y:S01]  /*1480*/  CS2R R138, SRZ ;  /* 0x00000000008a7805 */ /* 0x000fe2000001ff00 */
[----:B------:R-:W-:Y:S01]  /*1490*/  IMAD.MOV.U32 R141, RZ, RZ, RZ ;  /* 0x000000ffff8d7224 */ /* 0x000fe200078e00ff */
[----:B------:R-:W-:Y:S01]  /*14a0*/  CS2R R24, SRZ ;  /* 0x0000000000187805 */ /* 0x000fe2000001ff00 */
[----:B------:R-:W-:Y:S01]  /*14b0*/  IMAD.MOV.U32 R143, RZ, RZ, RZ ;  /* 0x000000ffff8f7224 */ /* 0x000fe200078e00ff */
[----:B---3--:R-:W-:Y:S01]  /*14c0*/  CS2R R26, SRZ ;  /* 0x00000000001a7805 */ /* 0x008fe2000001ff00 */
[----:B------:R-:W-:Y:S01]  /*14d0*/  IMAD.U32 R144, RZ, RZ, UR4 ;  /* 0x00000004ff907e24 */ /* 0x000fe2000f8e00ff */
[----:B------:R-:W-:Y:S01]  /*14e0*/  CS2R R28, SRZ ;  /* 0x00000000001c7805 */ /* 0x000fe2000001ff00 */
[----:B------:R-:W-:Y:S01]  /*14f0*/  ULEA.HI UR10, UR8, UR8, URZ, 0x1 ;  /* 0x00000008080a7291 */ /* 0x000fe2000f8f083f */
[----:B------:R-:W-:-:S02]  /*1500*/  CS2R R30, SRZ ;  /* 0x00000000001e7805 */ /* 0x000fc4000001ff00 */
[----:B------:R-:W-:Y:S02]  /*1510*/  CS2R R32, SRZ ;  /* 0x0000000000207805 */ /* 0x000fe4000001ff00 */
[----:B------:R-:W-:Y:S01]  /*1520*/  CS2R R34, SRZ ;  /* 0x0000000000227805 */ /* 0x000fe2000001ff00 */
[----:B------:R-:W-:Y:S01]  /*1530*/  ULOP3.LUT UR11, UR10, 0x1ffffe, URZ, 0xc0, !UPT ;  /* 0x001ffffe0a0b7892 */ /* 0x000fe2000f8ec03f */
[----:B------:R-:W-:Y:S01]  /*1540*/  CS2R R36, SRZ ;  /* 0x0000000000247805 */ /* 0x000fe2000001ff00 */
[----:B0-----:R-:W-:Y:S01]  /*1550*/  ULEA UR10, UR13, UR12, 0x18 ;  /* 0x0000000c0d0a7291 */ /* 0x001fe2000f8ec03f */
[----:B------:R-:W-:Y:S01]  /*1560*/  CS2R R38, SRZ ;  /* 0x0000000000267805 */ /* 0x000fe2000001ff00 */
[----:B------:R-:W-:Y:S01]  /*1570*/  UIADD3 UR11, UR8, -UR11, URZ ;  /* 0x8000000b080b7290 */ /* 0x000fe2000fffe03f */
[----:B------:R-:W-:Y:S02]  /*1580*/  CS2R R40, SRZ ;  /* 0x0000000000287805 */ /* 0x000fe4000001ff00 */
[----:B------:R-:W-:Y:S01]  /*1590*/  CS2R R42, SRZ ;  /* 0x00000000002a7805 */ /* 0x000fe2000001ff00 */
[----:B------:R-:W-:Y:S01]  /*15a0*/  UMOV UR8, URZ ;  /* 0x0000003f00087c82 */ /* 0x000fe20008000000 */
[----:B------:R-:W-:Y:S01]  /*15b0*/  ULEA UR11, UR11, UR10, 0xb ;  /* 0x0000000a0b0b7291 */ /* 0x000fe2000f8e583f */
[----:B------:R-:W-:-:S02]  /*15c0*/  CS2R R44, SRZ ;  /* 0x00000000002c7805 */ /* 0x000fc4000001ff00 */
[----:B------:R-:W-:Y:S02]  /*15d0*/  CS2R R46, SRZ ;  /* 0x00000000002e7805 */ /* 0x000fe4000001ff00 */
[----:B------:R-:W-:Y:S01]  /*15e0*/  CS2R R48, SRZ ;  /* 0x0000000000307805 */ /* 0x000fe2000001ff00 */
[----:B------:R-:W-:Y:S01]  /*15f0*/  UIADD3 UR11, UR11, 0x100, URZ ;  /* 0x000001000b0b7890 */ /* 0x000fe2000fffe03f */
[----:B------:R-:W-:Y:S02]  /*1600*/  CS2R R50, SRZ ;  /* 0x0000000000327805 */ /* 0x000fe4000001ff00 */
[----:B------:R-:W-:Y:S02]  /*1610*/  CS2R R52, SRZ ;  /* 0x0000000000347805 */ /* 0x000fe4000001ff00 */
[----:B------:R-:W-:Y:S01]  /*1620*/  CS2R R54, SRZ ;  /* 0x0000000000367805 */ /* 0x000fe2000001ff00 */
[----:B------:R-:W-:Y:S01]  /*1630*/  USHF.R.U32.HI UR11, URZ, 0x4, UR11 ;  /* 0x000000043f0b7899 */ /* 0x000fe2000801160b */
[----:B------:R-:W-:-:S02]  /*1640*/  CS2R R56, SRZ ;  /* 0x0000000000387805 */ /* 0x000fc4000001ff00 */
[----:B------:R-:W-:Y:S02]  /*1650*/  CS2R R58, SRZ ;  /* 0x00000000003a7805 */ /* 0x000fe4000001ff00 */
[----:B------:R-:W-:Y:S01]  /*1660*/  CS2R R60, SRZ ;  /* 0x00000000003c7805 */ /* 0x000fe2000001ff00 */
[----:B------:R-:W-:Y:S01]  /*1670*/  ULOP3.LUT UR11, UR11, 0x3fff, URZ, 0xc0, !UPT ;  /* 0x00003fff0b0b7892 */ /* 0x000fe2000f8ec03f */
        /* <DEDUP_REMOVED lines=12> */
[----:B------:R-:W-:Y:S01]  /*1740*/  CS2R R86, SRZ ;  /* 0x0000000000567805 */ /* 0x000fe2000001ff00 */
[----:B------:R-:W-:Y:S06]  /*1750*/  @!P0 BRA `(.L_x_17) ;  /* 0x00000008001c8947 */ /* 0x000fec0003800000 */
[----:B------:R-:W-:-:S13]  /*1760*/  ISETP.NE.AND P1, PT, R142, 0x3, PT ;  /* 0x000000038e00780c */ /* 0x000fda0003f25270 */
[----:B------:R-:W-:Y:S05]  /*1770*/  @!P1 BRA `(.L_x_18) ;  /* 0x0000000000049947 */ /* 0x000fea0003800000 */
[----:B------:R-:W-:Y:S01]  /*1780*/  BPT.TRAP 0x1 ;  /* 0x000000040000795c */ /* 0x000fe20000300000 */
.L_x_18:
[----:B------:R-:W-:Y:S01]  /*1790*/  ULEA UR6, UR5, UR10, 0x3 ;  /* 0x0000000a05067291 */ /* 0x000fe2000f8e183f */
[----:B------:R-:W-:-:S05]  /*17a0*/  IMAD.U32 R12, RZ, RZ, UR4 ;  /* 0x00000004ff0c7e24 */ /* 0x000fca000f8e00ff */
[----:B------:R-:W-:-:S04]  /*17b0*/  SHF.L.U32 R12, R12, 0x1f, RZ ;  /* 0x0000001f0c0c7819 */ /* 0x000fc800000006ff */
[----:B------:R0:W1:Y:S01]  /*17c0*/  SYNCS.PHASECHK.TRANS64.TRYWAIT P0, [UR6], R12 ;  /* 0x0000000cff0075a7 */ /* 0x0000620008000146 */
[----:B------:R-:W-:Y:S05]  /*17d0*/  @!P1 BRA `(.L_x_19) ;  /* 0x0000000000049947 */ /* 0x000fea0003800000 */
[----:B------:R-:W-:Y:S01]  /*17e0*/  BPT.TRAP 0x1 ;  /* 0x000000040000795c */ /* 0x000fe20000300000 */
.L_x_19:
[----:B-1----:R-:W-:Y:S05]  /*17f0*/  @P0 BRA `(.L_x_20) ;  /* 0x0000000000080947 */ /* 0x002fea0003800000 */
[----:B------:R-:W1:Y:S02]  /*1800*/  SYNCS.PHASECHK.TRANS64.TRYWAIT P0, [UR6], R12 ;  /* 0x0000000cff0075a7 */ /* 0x000e640008000146 */
[----:B-1----:R-:W-:Y:S05]  /*1810*/  @!P0 BRA `(.L_x_21) ;  /* 0x0000007c00248947 */ /* 0x002fea0003800000 */
.L_x_20:
[----:B------:R-:W-:Y:S01]  /*1820*/  UIADD3 UR6, UR10, 0x5100, URZ ;  /* 0x000051000a067890 */ /* 0x000fe2000fffe03f */
[----:B------:R-:W-:Y:S01]  /*1830*/  WARPGROUP.ARRIVE ;  /* 0x00000000000079c5 */ /* 0x000fe20000000000 */
[----:B------:R-:W-:Y:S01]  /*1840*/  ULDC UR7, c[0x0][0x50c] ;  /* 0x0001430000077ab9 */ /* 0x000fe20000000800 */
[----:B------:R-:W-:Y:S01]  /*1850*/  ULOP3.LUT UR12, UR11, 0x10000, URZ, 0xfc, !UPT ;  /* 0x000100000b0c7892 */ /* 0x000fe2000f8efc3f */
[----:B------:R-:W-:Y:S01]  /*1860*/  CS2R R16, SRZ ;  /* 0x0000000000107805 */ /* 0x000fe2000001ff00 */
[----:B------:R-:W-:Y:S01]  /*1870*/  UISETP.NE.AND UP0, UPT, UR7, 0x1, UPT ;  /* 0x000000010700788c */ /* 0x000fe2000bf05270 */
[----:B------:R-:W-:Y:S01]  /*1880*/  CS2R R14, SRZ ;  /* 0x00000000000e7805 */ /* 0x000fe2000001ff00 */
[----:B------:R-:W-:Y:S01]  /*1890*/  USHF.R.U32.HI UR6, URZ, 0x4, UR6 ;  /* 0x000000043f067899 */ /* 0x000fe20008011606 */
[----:B------:R-:W-:Y:S01]  /*18a0*/  CS2R R18, SRZ ;  /* 0x0000000000127805 */ /* 0x000fe2000001ff00 */
[----:B------:R-:W-:Y:S01]  /*18b0*/  USEL UR7, URZ, 0x1, UP0 ;  /* 0x000000013f077887 */ /* 0x000fe20008000000 */
[----:B------:R-:W-:Y:S01]  /*18c0*/  CS2R R20, SRZ ;  /* 0x0000000000147805 */ /* 0x000fe2000001ff00 */
[----:B------:R-:W-:Y:S01]  /*18d0*/  ULOP3.LUT UR6, UR6, 0x3fff, URZ, 0xc0, !UPT ;  /* 0x00003fff06067892 */ /* 0x000fe2000f8ec03f */
[----:B------:R-:W-:Y:S01]  /*18e0*/  CS2R R22, SRZ ;  /* 0x0000000000167805 */ /* 0x000fe2000001ff00 */
[----:B------:R-:W-:Y:S01]  /*18f0*/  ULEA UR12, UR5, UR12, 0x8 ;  /* 0x0000000c050c7291 */ /* 0x000fe2000f8e403f */
[----:B------:R-:W-:Y:S01]  /*1900*/  CS2R R88, SRZ ;  /* 0x0000000000587805 */ /* 0x000fe2000001ff00 */
[----:B------:R-:W-:Y:S01]  /*1910*/  ULOP3.LUT UR6, UR6, 0x10000, URZ, 0xfc, !UPT ;  /* 0x0001000006067892 */ /* 0x000fe2000f8efc3f */
[----:B------:R-:W-:Y:S01]  /*1920*/  ISETP.NE.AND P0, PT, RZ, UR7, PT ;  /* 0x00000007ff007c0c */ /* 0x000fe2000bf05270 */
[----:B------:R-:W-:Y:S01]  /*1930*/  UMOV UR13, 0xc0000010 ;  /* 0xc0000010000d7882 */ /* 0x000fe20000000000 */
[----:B------:R-:W-:Y:S01]  /*1940*/  UMOV UR15, 0xc0000010 ;  /* 0xc0000010000f7882 */ /* 0x000fe20000000000 */
[----:B------:R-:W-:Y:S01]  /*1950*/  ULEA UR14, UR5, UR6, 0x8 ;  /* 0x00000006050e7291 */ /* 0x000fe2000f8e403f */
[----:B------:R-:W-:-:S02]  /*1960*/  CS2R R90, SRZ ;  /* 0x00000000005a7805 */ /* 0x000fc4000001ff00 */
[----:B------:R-:W-:Y:S01]  /*1970*/  CS2R R94, SRZ ;  /* 0x00000000005e7805 */ /* 0x000fe2000001ff00 */
[----:B------:R-:W-:Y:S01]  /*1980*/  UMOV UR6, 0x1 ;  /* 0x0000000100067882 */ /* 0x000fe20000000000 */
[----:B------:R-:W-:Y:S02]  /*1990*/  CS2R R92, SRZ ;  /* 0x00000000005c7805 */ /* 0x000fe4000001ff00 */
[----:B------:R-:W-:Y:S02]  /*19a0*/  CS2R R96, SRZ ;  /* 0x0000000000607805 */ /* 0x000fe4000001ff00 */
[----:B------:R-:W-:Y:S02]  /*19b0*/  CS2R R98, SRZ ;  /* 0x0000000000627805 */ /* 0x000fe4000001ff00 */
[----:B------:R-:W-:Y:S02]  /*19c0*/  CS2R R100, SRZ ;  /* 0x0000000000647805 */ /* 0x000fe4000001ff00 */
[----:B------:R-:W-:Y:S01]  /*19d0*/  CS2R R102, SRZ ;  /* 0x0000000000667805 */ /* 0x000fe2000001ff00 */
[----:B------:R-:W-:Y:S01]  /*19e0*/  QGMMA.64x128x32.F32.E4M3.E4M3 R24, gdesc[UR12], RZ, !UPT, gsb0 ;  /* 0x01e000000c1879f3 */ /* 0x000fe2000c0008ff */
        /* <DEDUP_REMOVED lines=17> */
[----:B------:R-:W-:Y:S01]  /*1b00*/  CS2R R138, SRZ ;  /* 0x00000000008a7805 */ /* 0x000fe2000001ff00 */
[----:B------:R-:W-:Y:S02]  /*1b10*/  IMAD.MOV.U32 R141, RZ, RZ, RZ ;  /* 0x000000ffff8d7224 */ /* 0x000fe400078e00ff */
[----:B------:R-:W-:Y:S01]  /*1b20*/  IMAD.MOV.U32 R143, RZ, RZ, RZ ;  /* 0x000000ffff8f7224 */ /* 0x000fe200078e00ff */
[----:B------:R-:W-:Y:S06]  /*1b30*/  @!P0 BRA `(.L_x_22) ;  /* 0x0000000400088947 */ /* 0x000fec0003800000 */
[----:B------:R-:W-:Y:S02]  /*1b40*/  WARPGROUP.DEPBAR.LE gsb0, 0x0 ;  /* 0x00008000000079c5 */ /* 0x000fe40000010000 */
[----:B------:R-:W-:-:S01]  /*1b50*/  FADD R143, RZ, R24 ;  /* 0x00000018ff8f7221 */ /* 0x000fc20000000000 */
[----:B------:R-:W-:Y:S01]  /*1b60*/  FADD R138, RZ, R25 ;  /* 0x00000019ff8a7221 */ /* 0x000fe20000000000 */
        /* <DEDUP_REMOVED lines=62> */
[----:B------:R-:W-:-:S06]  /*1f50*/  UMOV UR6, URZ ;  /* 0x0000003f00067c82 */ /* 0x000fcc0008000000 */
.L_x_22:
[----:B------:R-:W-:-:S04]  /*1f60*/  UIADD3 UR16, UR5, 0x1, URZ ;  /* 0x0000000105107890 */ /* 0x000fc8000fffe03f */
[----:B------:R-:W-:-:S04]  /*1f70*/  UISETP.NE.AND UP0, UPT, UR16, 0x5, UPT ;  /* 0x000000051000788c */ /* 0x000fc8000bf05270 */
[----:B------:R-:W-:Y:S02]  /*1f80*/  USEL UR8, URZ, 0x1, UP0 ;  /* 0x000000013f087887 */ /* 0x000fe40008000000 */
[----:B------:R-:W-:Y:S02]  /*1f90*/  USEL UR16, UR16, URZ, UP0 ;  /* 0x0000003f10107287 */ /* 0x000fe40008000000 */
[----:B------:R-:W-:-:S06]  /*1fa0*/  ULOP3.LUT UR8, UR4, UR8, URZ, 0x3c, !UPT ;  /* 0x0000000804087292 */ /* 0x000fcc000f8e3c3f */
[----:B------:R-:W-:Y:S01]  /*1fb0*/  IMAD.U32 R144, RZ, RZ, UR8 ;  /* 0x00000008ff907e24 */ /* 0x000fe2000f8e00ff */
[----:B------:R-:W-:-:S06]  /*1fc0*/  UMOV UR8, 0x1 ;  /* 0x0000000100087882 */ /* 0x000fcc0000000000 */
.L_x_17:
[----:B------:R-:W-:-:S04]  /*1fd0*/  UISETP.LT.AND UP0, UPT, UR9, 0x1, UPT ;  /* 0x000000010900788c */ /* 0x000fc8000bf01270 */
[----:B------:R-:W-:-:S04]  /*1fe0*/  USEL UR12, UR9, 0x1, UP0 ;  /* 0x00000001090c7887 */ /* 0x000fc80008000000 */
[----:B------:R-:W-:-:S04]  /*1ff0*/  UIADD3 UR12, UR9, -UR12, URZ ;  /* 0x8000000c090c7290 */ /* 0x000fc8000fffe03f */
[----:B------:R-:W-:-:S06]  /*2000*/  UISETP.GE.AND UP0, UPT, UR12, 0x1, UPT ;  /* 0x000000010c00788c */ /* 0x000fcc000bf06270 */
[----:B------:R-:W-:-:S13]  /*2010*/  PLOP3.LUT P0, PT, PT, PT, UP0, 0x80, 0x0 ;  /* 0x000000000000781c */ /* 0x000fda0003f0f008 */
[----:B------:R-:W-:Y:S05]  /*2020*/  @!P0 BRA `(.L_x_23) ;  /* 0x0000000400f48947 */ /* 0x000fea0003800000 */
[----:B01----:R-:W-:Y:S01]  /*2030*/  IMAD.U32 R12, RZ, RZ, UR12 ;  /* 0x0000000cff0c7e24 */ /* 0x003fe2000f8e00ff */
[----:B------:R-:W-:Y:S01]  /*2040*/  ULDC UR17, c[0x0][0x50c] ;  /* 0x0001430000117ab9 */ /* 0x000fe20000000800 */
[----:B------:R-:W-:-:S07]  /*2050*/  IMAD.U32 R13, RZ, RZ, UR5 ;  /* 0x00000005ff0d7e24 */ /* 0x000fce000f8e00ff */
.L_x_31:
[----:B------:R-:W-:-:S13]  /*2060*/  ISETP.NE.AND P1, PT, R142, 0x3, PT ;  /* 0x000000038e00780c */ /* 0x000fda0003f25270 */
[----:B------:R-:W-:Y:S05]  /*2070*/  @!P1 BRA `(.L_x_24) ;  /* 0x0000000000049947 */ /* 0x000fea0003800000 */
[----:B------:R-:W-:Y:S01]  /*2080*/  BPT.TRAP 0x1 ;  /* 0x000000040000795c */ /* 0x000fe20000300000 */
.L_x_24:
[----:B------:R-:W0:Y:S01]  /*2090*/  S2UR UR12, SR_CgaCtaId ;  /* 0x00000000000c79c3 */ /* 0x000e220000008800 */
[----:B------:R-:W-:Y:S01]  /*20a0*/  UMOV UR10, 0x400 ;  /* 0x00000400000a7882 */ /* 0x000fe20000000000 */
[----:B------:R-:W-:Y:S01]  /*20b0*/  SHF.L.U32 R140, R144, 0x1f, RZ ;  /* 0x0000001f908c7819 */ /* 0x000fe200000006ff */
[----:B0-----:R-:W-:-:S04]  /*20c0*/  ULEA UR10, UR12, UR10, 0x18 ;  /* 0x0000000a0c0a7291 */ /* 0x001fc8000f8ec03f */
[----:B------:R-:W-:-:S09]  /*20d0*/  ULEA UR12, UR16, UR10, 0x3 ;  /* 0x0000000a100c7291 */ /* 0x000fd2000f8e183f */
[----:B------:R0:W1:Y:S01]  /*20e0*/  SYNCS.PHASECHK.TRANS64.TRYWAIT P0, [UR12], R140 ;  /* 0x0000008cff0075a7 */ /* 0x000062000800014c */
[----:B------:R-:W-:Y:S05]  /*20f0*/  @!P1 BRA `(.L_x_25) ;  /* 0x0000000000049947 */ /* 0x000fea0003800000 */
[----:B------:R-:W-:Y:S01]  /*2100*/  BPT.TRAP 0x1 ;  /* 0x000000040000795c */ /* 0x000fe20000300000 */
.L_x_25:
[----:B-1----:R-:W-:Y:S05]  /*2110*/  @P0 BRA `(.L_x_26) ;  /* 0x0000000000080947 */ /* 0x002fea0003800000 */
[----:B------:R-:W1:Y:S02]  /*2120*/  SYNCS.PHASECHK.TRANS64.TRYWAIT P0, [UR12], R140 ;  /* 0x0000008cff0075a7 */ /* 0x000e64000800014c */
[----:B-1----:R-:W-:Y:S05]  /*2130*/  @!P0 BRA `(.L_x_27) ;  /* 0x0000007000f48947 */ /* 0x002fea0003800000 */
.L_x_26:
[----:B------:R-:W-:Y:S01]  /*2140*/  UIADD3 UR12, UR10, 0x5100, URZ ;  /* 0x000051000a0c7890 */ /* 0x000fe2000fffe03f */
[----:B------:R-:W-:Y:S01]  /*2150*/  WARPGROUP.ARRIVE ;  /* 0x00000000000079c5 */ /* 0x000fe20000000000 */
[----:B------:R-:W-:Y:S02]  /*2160*/  UISETP.NE.AND UP0, UPT, UR7, URZ, UPT ;  /* 0x0000003f0700728c */ /* 0x000fe4000bf05270 */
[----:B------:R-:W-:Y:S02]  /*2170*/  USHF.R.U32.HI UR12, URZ, 0x4, UR12 ;  /* 0x000000043f0c7899 */ /* 0x000fe4000801160c */
[----:B------:R-:W-:Y:S02]  /*2180*/  USEL UR8, UR8, URZ, !UP0 ;  /* 0x0000003f08087287 */ /* 0x000fe4000c000000 */
[----:B------:R-:W-:Y:S02]  /*2190*/  ULOP3.LUT UR7, UR12, 0x3fff, URZ, 0xc0, !UPT ;  /* 0x00003fff0c077892 */ /* 0x000fe4000f8ec03f */
[----:B------:R-:W-:-:S02]  /*21a0*/  ULOP3.LUT UR12, UR11, 0x10000, URZ, 0xfc, !UPT ;  /* 0x000100000b0c7892 */ /* 0x000fc4000f8efc3f */
[----:B------:R-:W-:Y:S02]  /*21b0*/  ULOP3.LUT UR7, UR7, 0x10000, URZ, 0xfc, !UPT ;  /* 0x0001000007077892 */ /* 0x000fe4000f8efc3f */
[----:B------:R-:W-:Y:S02]  /*21c0*/  UISETP.NE.U32.AND UP0, UPT, UR8, URZ, UPT ;  /* 0x0000003f0800728c */ /* 0x000fe4000bf05070 */
[----:B------:R-:W-:Y:S02]  /*21d0*/  ULEA UR12, UR16, UR12, 0x8 ;  /* 0x0000000c100c7291 */ /* 0x000fe4000f8e403f */
[----:B------:R-:W-:Y:S01]  /*21e0*/  ULEA UR14, UR16, UR7, 0x8 ;  /* 0x00000007100e7291 */ /* 0x000fe2000f8e403f */
[----:B------:R-:W-:Y:S01]  /*21f0*/  UMOV UR13, 0xc0000010 ;  /* 0xc0000010000d7882 */ /* 0x000fe20000000000 */
[----:B------:R-:W-:Y:S01]  /*2200*/  UMOV UR15, 0xc0000010 ;  /* 0xc0000010000f7882 */ /* 0x000fe20000000000 */
[----:B------:R-:W-:-:S06]  /*2210*/  UIADD3 UR6, UR6, 0x1, URZ ;  /* 0x0000000106067890 */ /* 0x000fcc000fffe03f */
[----:B------:R-:W-:Y:S01]  /*2220*/  QGMMA.64x128x32.F32.E4M3.E4M3 R24, gdesc[UR12], R24, UP0, gsb0 ;  /* 0x01e000000c1879f3 */ /* 0x000fe2000b800818 */
[----:B------:R-:W-:-:S04]  /*2230*/  UISETP.NE.AND UP0, UPT, UR6, UR17, UPT ;  /* 0x000000110600728c */ /* 0x000fc8000bf05270 */
[----:B------:R-:W-:-:S06]  /*2240*/  USEL UR7, URZ, 0x1, UP0 ;  /* 0x000000013f077887 */ /* 0x000fcc0008000000 */
[----:B------:R-:W-:Y:S01]  /*2250*/  ISETP.NE.AND P0, PT, RZ, UR7, PT ;  /* 0x00000007ff007c0c */ /* 0x000fe2000bf05270 */
[----:B------:R-:W-:-:S12]  /*2260*/  WARPGROUP.DEPBAR.LE gsb0, 0x1 ;  /* 0x00008000000079c5 */ /* 0x000fd80000010100 */
[----:B------:R-:W-:Y:S05]  /*2270*/  @!P0 BRA `(.L_x_28) ;  /* 0x0000000400088947 */ /* 0x000fea0003800000 */
[----:B------:R-:W-:Y:S02]  /*2280*/  WARPGROUP.DEPBAR.LE gsb0, 0x0 ;  /* 0x00008000000079c5 */ /* 0x000fe40000010000 */
[----:B------:R-:W-:-:S01]  /*2290*/  FADD R143, R24, R143 ;  /* 0x0000008f188f7221 */ /* 0x000fc20000000000 */
[----:B------:R-:W-:Y:S01]  /*22a0*/  FADD R138, R25, R138 ;  /* 0x0000008a198a7221 */ /* 0x000fe20000000000 */
        /* <DEDUP_REMOVED lines=62> */
[----:B------:R-:W-:-:S06]  /*2690*/  UMOV UR6, URZ ;  /* 0x0000003f00067c82 */ /* 0x000fcc0008000000 */
.L_x_28:
[----:B------:R-:W-:Y:S05]  /*26a0*/  @!P1 BRA `(.L_x_29) ;  /* 0x0000000000049947 */ /* 0x000fea0003800000 */
[----:B------:R-:W-:Y:S01]  /*26b0*/  BPT.TRAP 0x1 ;  /* 0x000000040000795c */ /* 0x000fe20000300000 */
.L_x_29:
[----:B------:R-:W-:-:S13]  /*26c0*/  ISETP.NE.AND P0, PT, R6, RZ, PT ;  /* 0x000000ff0600720c */ /* 0x000fda0003f05270 */
[----:B01----:R-:W-:-:S05]  /*26d0*/  @P0 LEA R140, R13, UR10, 0x3 ;  /* 0x0000000a0d8c0c11 */ /* 0x003fca000f8e18ff */
[----:B------:R-:W-:-:S05]  /*26e0*/  @P0 VIADD R140, R140, 0x28 ;  /* 0x000000288c8c0836 */ /* 0x000fca0000000000 */
[----:B------:R-:W-:-:S04]  /*26f0*/  @P0 PRMT R140, R5, 0x654, R140 ;  /* 0x00000654058c0816 */ /* 0x000fc8000000008c */
[----:B------:R0:W-:Y:S01]  /*2700*/  @P0 SYNCS.ARRIVE.TRANS64.RED.A1T0 RZ, [R140+URZ], RZ ;  /* 0x000000ff8cff09a7 */ /* 0x0001e2000810043f */
[----:B------:R-:W-:-:S13]  /*2710*/  ISETP.GT.U32.AND P0, PT, R4, 0x1, PT ;  /* 0x000000010400780c */ /* 0x000fda0003f04070 */
[----:B0-----:R-:W-:Y:S05]  /*2720*/  @P0 BRA `(.L_x_30) ;  /* 0x0000000000040947 */ /* 0x001fea0003800000 */
[----:B------:R-:W-:Y:S01]  /*2730*/  BPT.TRAP 0x1 ;  /* 0x000000040000795c */ /* 0x000fe20000300000 */
.L_x_30:
[----:B------:R-:W-:Y:S01]  /*2740*/  UIADD3 UR16, UR16, 0x1, URZ ;  /* 0x0000000110107890 */ /* 0x000fe2000fffe03f */
[C---:B------:R-:W-:Y:S01]  /*2750*/  ISETP.GT.AND P1, PT, R12.reuse, 0x1, PT ;  /* 0x000000010c00780c */ /* 0x040fe20003f24270 */
[----:B------:R-:W-:Y:S02]  /*2760*/  VIADD R13, R13, 0x1 ;  /* 0x000000010d0d7836 */ /* 0x000fe40000000000 */
[----:B------:R-:W-:Y:S01]  /*2770*/  UISETP.NE.AND UP0, UPT, UR16, 0x5, UPT ;  /* 0x000000051000788c */ /* 0x000fe2000bf05270 */
[----:B------:R-:W-:Y:S02]  /*2780*/  VIADD R12, R12, 0xffffffff ;  /* 0xffffffff0c0c7836 */ /* 0x000fe40000000000 */
[C---:B------:R-:W-:Y:S01]  /*2790*/  ISETP.NE.AND P0, PT, R13.reuse, 0x5, PT ;  /* 0x000000050d00780c */ /* 0x040fe20003f05270 */
[----:B------:R-:W-:Y:S02]  /*27a0*/  USEL UR8, URZ, 0x1, UP0 ;  /* 0x000000013f087887 */ /* 0x000fe40008000000 */
[----:B------:R-:W-:Y:S01]  /*27b0*/  USEL UR16, UR16, URZ, UP0 ;  /* 0x0000003f10107287 */ /* 0x000fe20008000000 */
[----:B------:R-:W-:-:S03]  /*27c0*/  SEL R13, R13, RZ, P0 ;  /* 0x000000ff0d0d7207 */ /* 0x000fc60000000000 */
[----:B------:R-:W-:Y:S01]  /*27d0*/  LOP3.LUT R144, R144, UR8, RZ, 0x3c, !PT ;  /* 0x0000000890907c12 */ /* 0x000fe2000f8e3cff */
[----:B------:R-:W-:Y:S01]  /*27e0*/  UMOV UR8, 0x1 ;  /* 0x0000000100087882 */ /* 0x000fe20000000000 */
[----:B------:R-:W-:Y:S06]  /*27f0*/  @P1 BRA `(.L_x_31) ;  /* 0xfffffff800181947 */ /* 0x000fec000383ffff */
.L_x_23:
[----:B------:R-:W-:Y:S01]  /*2800*/  UISETP.NE.AND UP0, UPT, UR6, URZ, UPT ;  /* 0x0000003f0600728c */ /* 0x000fe2000bf05270 */
[----:B01----:R-:W0:Y:S03]  /*2810*/  LDC R12, c[0x0][0x28c] ;  /* 0x0000a300ff0c7b82 */ /* 0x003e260000000800 */
[----:B------:R-:W-:-:S06]  /*2820*/  USEL UR6, URZ, 0x1, !UP0 ;  /* 0x000000013f067887 */ /* 0x000fcc000c000000 */
[----:B------:R-:W-:Y:S02]  /*2830*/  ISETP.NE.AND P0, PT, RZ, UR6, PT ;  /* 0x00000006ff007c0c */ /* 0x000fe4000bf05270 */
[----:B0-----:R-:W-:-:S11]  /*2840*/  ISETP.GE.AND P1, PT, R12, 0x1, PT ;  /* 0x000000010c00780c */ /* 0x001fd60003f26270 */
[----:B------:R-:W-:Y:S05]  /*2850*/  @!P0 BRA `(.L_x_32) ;  /* 0x0000000400048947 */ /* 0x000fea0003800000 */
[----:B------:R-:W-:Y:S02]  /*2860*/  WARPGROUP.DEPBAR.LE gsb0, 0x0 ;  /* 0x00008000000079c5 */ /* 0x000fe40000010000 */
[----:B------:R-:W-:Y:S01]  /*2870*/  FADD R143, R24, R143 ;  /* 0x0000008f188f7221 */ /* 0x000fe20000000000 */
        /* <DEDUP_REMOVED lines=62> */
[----:B------:R-:W-:-:S07]  /*2c60*/  FADD R16, R16, R87 ;  /* 0x0000005710107221 */ /* 0x000fce0000000000 */
.L_x_32:
[----:B------:R-:W-:Y:S02]  /*2c70*/  WARPGROUP.DEPBAR.LE gsb0, 0x0 ;  /* 0x00008000000079c5 */ /* 0x000fe40000010000 */
[----:B------:R-:W-:Y:S05]  /*2c80*/  @!P1 BRA `(.L_x_33) ;  /* 0x0000000000549947 */ /* 0x000fea0003800000 */
[----:B------:R-:W-:-:S13]  /*2c90*/  ISETP.NE.AND P0, PT, R142, 0x3, PT ;  /* 0x000000038e00780c */ /* 0x000fda0003f05270 */
[----:B------:R-:W-:Y:S05]  /*2ca0*/  @!P0 BRA `(.L_x_34) ;  /* 0x0000000000048947 */ /* 0x000fea0003800000 */
[----:B------:R-:W-:Y:S01]  /*2cb0*/  BPT.TRAP 0x1 ;  /* 0x000000040000795c */ /* 0x000fe20000300000 */
.L_x_34:
[----:B------:R-:W-:Y:S01]  /*2cc0*/  ISETP.NE.AND P0, PT, R6, RZ, PT ;  /* 0x000000ff0600720c */ /* 0x000fe20003f05270 */
[----:B------:R-:W-:Y:S01]  /*2cd0*/  BSSY B0, `(.L_x_35) ;  /* 0x000000e000007945 */ /* 0x000fe20003800000 */
[----:B------:R-:W-:-:S11]  /*2ce0*/  ISETP.GT.U32.AND P1, PT, R4, 0x1, PT ;  /* 0x000000010400780c */ /* 0x000fd60003f24070 */
[----:B------:R-:W-:Y:S05]  /*2cf0*/  @!P0 BRA `(.L_x_36) ;  /* 0x00000000002c8947 */ /* 0x000fea0003800000 */
[----:B------:R-:W-:-:S04]  /*2d00*/  UISETP.LT.AND UP0, UPT, UR9, 0x1, UPT ;  /* 0x000000010900788c */ /* 0x000fc8000bf01270 */
[----:B------:R-:W-:-:S04]  /*2d10*/  USEL UR8, UR9, 0x1, UP0 ;  /* 0x0000000109087887 */ /* 0x000fc80008000000 */
[----:B------:R-:W-:-:S04]  /*2d20*/  UIADD3 UR8, UR5, UR9, -UR8 ;  /* 0x0000000905087290 */ /* 0x000fc8000fffe808 */
[----:B------:R-:W-:-:S04]  /*2d30*/  UIMAD.WIDE.U32 UR6, UR8, -0x33333333, URZ ;  /* 0xcccccccd080678a5 */ /* 0x000fc8000f8e003f */
[----:B------:R-:W-:-:S04]  /*2d40*/  USHF.R.U32.HI UR6, URZ, 0x2, UR7 ;  /* 0x000000023f067899 */ /* 0x000fc80008011607 */
[----:B------:R-:W-:-:S04]  /*2d50*/  UIMAD UR8, UR6, -0x5, UR8 ;  /* 0xfffffffb060878a4 */ /* 0x000fc8000f8e0208 */
[----:B------:R-:W-:-:S04]  /*2d60*/  ULEA UR8, UR8, UR10, 0x3 ;  /* 0x0000000a08087291 */ /* 0x000fc8000f8e183f */
[----:B------:R-:W-:-:S06]  /*2d70*/  UIADD3 UR8, UR8, 0x28, URZ ;  /* 0x0000002808087890 */ /* 0x000fcc000fffe03f */
[----:B------:R-:W-:-:S05]  /*2d80*/  IMAD.U32 R12, RZ, RZ, UR8 ;  /* 0x00000008ff0c7e24 */ /* 0x000fca000f8e00ff */
[----:B------:R-:W-:-:S04]  /*2d90*/  PRMT R12, R5, 0x654, R12 ;  /* 0x00000654050c7816 */ /* 0x000fc8000000000c */
[----:B------:R0:W-:Y:S03]  /*2da0*/  SYNCS.ARRIVE.TRANS64.RED.A1T0 RZ, [R12+URZ], RZ ;  /* 0x000000ff0cff79a7 */ /* 0x0001e6000810043f */
.L_x_36:
[----:B------:R-:W-:Y:S05]  /*2db0*/  BSYNC B0 ;  /* 0x0000000000007941 */ /* 0x000fea0003800000 */
.L_x_35:
[----:B------:R-:W-:Y:S05]  /*2dc0*/  @P1 BRA `(.L_x_33) ;  /* 0x0000000000041947 */ /* 0x000fea0003800000 */
[----:B------:R-:W-:Y:S01]  /*2dd0*/  BPT.TRAP 0x1 ;  /* 0x000000040000795c */ /* 0x000fe20000300000 */
.L_x_33:
[----:B------:R-:W1:Y:S01]  /*2de0*/  LDC R26, c[0x0][0x288] ;  /* 0x0000a200ff1a7b82 */ /* 0x000e620000000800 */
[--C-:B0-----:R-:W-:Y:S01]  /*2df0*/  SHF.R.U32.HI R12, RZ, 0x2, R0.reuse ;  /* 0x00000002ff0c7819 */ /* 0x101fe20000011600 */
[----:B------:R-:W-:Y:S01]  /*2e00*/  IMAD.SHL.U32 R29, R11, 0x80, RZ ;  /* 0x000000800b1d7824 */ /* 0x000fe200078e00ff */
[----:B------:R-:W-:Y:S01]  /*2e10*/  SHF.R.U32.HI R25, RZ, 0x7, R0 ;  /* 0x00000007ff197819 */ /* 0x000fe20000011600 */
[----:B------:R-:W-:Y:S01]  /*2e20*/  UIADD3 UR5, UR9, UR5, URZ ;  /* 0x0000000509057290 */ /* 0x000fe2000fffe03f */
[----:B------:R-:W-:Y:S01]  /*2e30*/  LOP3.LUT R13, R12, 0x7, RZ, 0xc0, !PT ;  /* 0x000000070c0d7812 */ /* 0x000fe200078ec0ff */
[----:B------:R-:W-:Y:S01]  /*2e40*/  IMAD.SHL.U32 R31, R10, 0x80, RZ ;  /* 0x000000800a1f7824 */ /* 0x000fe200078e00ff */
[----:B------:R-:W-:Y:S01]  /*2e50*/  LOP3.LUT R12, R25, 0x1, RZ, 0xc0, !PT ;  /* 0x00000001190c7812 */ /* 0x000fe200078ec0ff */
[----:B------:R-:W-:Y:S01]  /*2e60*/  UISETP.GT.U32.AND UP0, UPT, UR5, 0x4, UPT ;  /* 0x000000040500788c */ /* 0x000fe2000bf04070 */
[----:B------:R-:W-:Y:S01]  /*2e70*/  LOP3.LUT R24, R0, 0x60, RZ, 0xc0, !PT ;  /* 0x0000006000187812 */ /* 0x000fe200078ec0ff */
[----:B------:R-:W-:Y:S01]  /*2e80*/  ULDC UR12, c[0x0][0x284] ;  /* 0x0000a100000c7ab9 */ /* 0x000fe20000000800 */
[----:B------:R-:W-:Y:S01]  /*2e90*/  UISETP.GE.U32.AND UP1, UPT, UR9, 0x5, UPT ;  /* 0x000000050900788c */ /* 0x000fe2000bf26070 */
[----:B------:R-:W-:Y:S01]  /*2ea0*/  IMAD.SHL.U32 R30, R12, 0x40, RZ ;  /* 0x000000400c1e7824 */ /* 0x000fe200078e00ff */
[----:B------:R-:W-:Y:S01]  /*2eb0*/  SHF.R.U32.HI R28, RZ, 0x1, R24 ;  /* 0x00000001ff1c7819 */ /* 0x000fe20000011618 */
[----:B------:R-:W-:Y:S01]  /*2ec0*/  UISETP.LT.U32.AND UP0, UPT, UR9, 0x5, UP0 ;  /* 0x000000050900788c */ /* 0x000fe20008701070 */
[----:B------:R-:W-:Y:S01]  /*2ed0*/  LOP3.LUT R24, R0, 0x3, RZ, 0xc0, !PT ;  /* 0x0000000300187812 */ /* 0x000fe200078ec0ff */
[----:B------:R-:W-:Y:S01]  /*2ee0*/  UIMAD.WIDE.U32 UR6, UR5, -0x33333333, URZ ;  /* 0xcccccccd050678a5 */ /* 0x000fe2000f8e003f */
[--C-:B------:R-:W-:Y:S01]  /*2ef0*/  IADD3 R25, RZ, -R28, -R13.reuse ;  /* 0x8000001cff197210 */ /* 0x100fe20007ffe80d */
[----:B------:R-:W-:Y:S01]  /*2f00*/  USEL UR8, URZ, 0x1, !UP0 ;  /* 0x000000013f087887 */ /* 0x000fe2000c000000 */
[----:B------:R-:W-:Y:S01]  /*2f10*/  LOP3.LUT R13, R30, 0x40, R13, 0xe2, !PT ;  /* 0x000000401e0d7812 */ /* 0x000fe200078ee20d */
[----:B------:R-:W-:Y:S01]  /*2f20*/  ULDC.64 UR10, c[0x0][0x5d0] ;  /* 0x00017400000a7ab9 */ /* 0x000fe20000000a00 */
[----:B------:R-:W-:Y:S01]  /*2f30*/  SHF.R.S32.HI R34, RZ, 0x1f, R7 ;  /* 0x0000001fff227819 */ /* 0x000fe20000011407 */
[----:B------:R-:W-:Y:S01]  /*2f40*/  IMAD R12, R12, -0x40, R25 ;  /* 0xffffffc00c0c7824 */ /* 0x000fe200078e0219 */
[----:B------:R-:W-:Y:S01]  /*2f50*/  USHF.R.U32.HI UR6, URZ, 0x2, UR7 ;  /* 0x000000023f067899 */ /* 0x000fe20008011607 */
[----:B-1----:R-:W-:Y:S01]  /*2f60*/  IMAD R30, R24, -0x2, R26 ;  /* 0xfffffffe181e7824 */ /* 0x002fe200078e021a */
[----:B------:R-:W-:Y:S01]  /*2f70*/  ISETP.GE.AND P0, PT, R29, R26, PT ;  /* 0x0000001a1d00720c */ /* 0x000fe20003f06270 */
[----:B------:R-:W-:Y:S01]  /*2f80*/  IMAD.SHL.U32 R24, R0, 0x2, RZ ;  /* 0x0000000200187824 */ /* 0x000fe200078e00ff */
[----:B------:R-:W-:Y:S01]  /*2f90*/  ULOP3.LUT UR4, UR4, UR8, URZ, 0x3c, !UPT ;  /* 0x0000000804047292 */ /* 0x000fe2000f8e3c3f */
[----:B------:R-:W-:Y:S01]  /*2fa0*/  IMAD R32, R34, UR10, RZ ;  /* 0x0000000a22207c24 */ /* 0x000fe2000f8e02ff */
[----:B------:R-:W-:Y:S01]  /*2fb0*/  ISETP.GE.OR P0, PT, R31, UR12, P0 ;  /* 0x0000000c1f007c0c */ /* 0x000fe20008706670 */
[----:B------:R-:W-:Y:S01]  /*2fc0*/  IMAD.WIDE R26, R10, 0x80, RZ ;  /* 0x000000800a1a7825 */ /* 0x000fe200078e02ff */
[----:B------:R-:W-:Y:S01]  /*2fd0*/  LOP3.LUT R24, R29, 0x6, R24, 0xf8, !PT ;  /* 0x000000061d187812 */ /* 0x000fe200078ef818 */
[----:B------:R-:W-:Y:S01]  /*2fe0*/  UIMAD UR5, UR6, -0x5, UR5 ;  /* 0xfffffffb060578a4 */ /* 0x000fe2000f8e0205 */
[----:B------:R-:W-:Y:S01]  /*2ff0*/  IADD3 R36, -R31, UR12, R12 ;  /* 0x0000000c1f247c10 */ /* 0x000fe2000fffe10c */
[----:B------:R-:W-:Y:S01]  /*3000*/  IMAD R33, R7, UR11, R32 ;  /* 0x0000000b07217c24 */ /* 0x000fe2000f8e0220 */
[----:B------:R-:W-:Y:S01]  /*3010*/  SHF.R.S32.HI R25, RZ, 0x1f, R24 ;  /* 0x0000001fff197819 */ /* 0x000fe20000011418 */
[----:B------:R-:W-:Y:S01]  /*3020*/  @UP1 ULOP3.LUT UR4, UR4, 0x1, UR6, 0x78, !UPT ;  /* 0x0000000104041892 */ /* 0x000fe2000f8e7806 */
[----:B------:R-:W-:Y:S01]  /*3030*/  LOP3.LUT R35, R26, R13, R28, 0xfe, !PT ;  /* 0x0000000d1a237212 */ /* 0x000fe200078efe1c */
[----:B------:R-:W-:-:S02]  /*3040*/  IMAD.IADD R29, R30, 0x1, -R29 ;  /* 0x000000011e1d7824 */ /* 0x000fc400078e0a1d */
[----:B------:R-:W-:-:S04]  /*3050*/  IMAD.WIDE.U32 R10, R7, UR10, R24 ;  /* 0x0000000a070a7c25 */ /* 0x000fc8000f8e0018 */
[----:B------:R-:W-:Y:S02]  /*3060*/  IMAD.IADD R11, R11, 0x1, R33 ;  /* 0x000000010b0b7824 */ /* 0x000fe400078e0221 */
[----:B------:R-:W-:Y:S01]  /*3070*/  IMAD.MOV.U32 R28, RZ, RZ, -0x1 ;  /* 0xffffffffff1c7424 */ /* 0x000fe200078e00ff */
[----:B------:R-:W-:Y:S06]  /*3080*/  @P0 BRA `(.L_x_37) ;  /* 0x0000004400a40947 */ /* 0x000fec0003800000 */
[----:B------:R-:W0:Y:S01]  /*3090*/  LDC.64 R32, c[0x0][0x5c8] ;  /* 0x00017200ff207b82 */ /* 0x000e220000000a00 */
[----:B------:R-:W-:Y:S01]  /*30a0*/  ULDC.64 UR6, c[0x0][0x5c0] ;  /* 0x0001700000067ab9 */ /* 0x000fe20000000a00 */
[----:B------:R-:W-:Y:S01]  /*30b0*/  BSSY B0, `(.L_x_37) ;  /* 0x0000466000007945 */ /* 0x000fe20003800000 */
[-C--:B0-----:R-:W-:Y:S02]  /*30c0*/  IMAD R12, R27, R32.reuse, RZ ;  /* 0x000000201b0c7224 */ /* 0x081fe400078e02ff */
[----:B------:R-:W-:-:S04]  /*30d0*/  IMAD.WIDE.U32 R10, R35, R32, R10 ;  /* 0x00000020230a7225 */ /* 0x000fc800078e000a */
[----:B------:R-:W-:Y:S01]  /*30e0*/  IMAD R31, R35, R33, R12 ;  /* 0x00000021231f7224 */ /* 0x000fe200078e020c */
[----:B------:R-:W-:Y:S02]  /*30f0*/  LEA R13, P0, R32, R10, 0x3 ;  /* 0x0000000a200d7211 */ /* 0x000fe400078018ff */
[----:B------:R-:W-:Y:S01]  /*3100*/  IADD3 R12, P1, R10, UR6, RZ ;  /* 0x000000060a0c7c10 */ /* 0x000fe2000ff3e0ff */
[----:B------:R-:W-:Y:S01]  /*3110*/  IMAD.IADD R31, R11, 0x1, R31 ;  /* 0x000000010b1f7824 */ /* 0x000fe200078e021f */
[----:B------:R-:W-:-:S04]  /*3120*/  IADD3 R10, P3, R13, UR6, RZ ;  /* 0x000000060d0a7c10 */ /* 0x000fc8000ff7e0ff */
[----:B------:R-:W-:Y:S02]  /*3130*/  LEA.HI.X R11, R32, R31, R33, 0x3, P0 ;  /* 0x0000001f200b7211 */ /* 0x000fe400000f1c21 */
[----:B---3-5:R-:W-:Y:S02]  /*3140*/  FSETP.NEU.AND P0, PT, R9, RZ, PT ;  /* 0x000000ff0900720b */ /* 0x028fe40003f0d000 */
[----:B------:R-:W-:Y:S02]  /*3150*/  IADD3.X R13, R31, UR7, RZ, P1, !PT ;  /* 0x000000071f0d7c10 */ /* 0x000fe40008ffe4ff */
[----:B------:R-:W-:-:S09]  /*3160*/  IADD3.X R11, R11, UR7, RZ, P3, !PT ;  /* 0x000000070b0b7c10 */ /* 0x000fd20009ffe4ff */
[----:B------:R-:W-:Y:S05]  /*3170*/  @!P0 BRA `(.L_x_38) ;  /* 0x00000034005c8947 */ /* 0x000fea0003800000 */
[----:B------:R-:W-:Y:S01]  /*3180*/  ULDC.64 UR6, c[0x0][0x5b8] ;  /* 0x00016e0000067ab9 */ /* 0x000fe20000000a00 */
[----:B------:R-:W-:Y:S01]  /*3190*/  ISETP.GE.AND P0, PT, R36, 0x1, PT ;  /* 0x000000012400780c */ /* 0x000fe20003f06270 */
[----:B------:R-:W-:Y:S01]  /*31a0*/  IMAD R32, R34, UR6, RZ ;  /* 0x0000000622207c24 */ /* 0x000fe2000f8e02ff */
[----:B------:R-:W-:Y:S01]  /*31b0*/  ULDC.64 UR10, c[0x0][0x5a8] ;  /* 0x00016a00000a7ab9 */ /* 0x000fe20000000a00 */
[----:B------:R-:W-:Y:S01]  /*31c0*/  IMAD.WIDE.U32 R30, R7, UR6, R24 ;  /* 0x00000006071e7c25 */ /* 0x000fe2000f8e0018 */
[----:B------:R-:W-:Y:S01]  /*31d0*/  ISETP.LT.OR P4, PT, R29, 0x1, !P0 ;  /* 0x000000011d00780c */ /* 0x000fe20004781670 */
[----:B------:R-:W-:Y:S02]  /*31e0*/  BSSY B1, `(.L_x_39) ;  /* 0x000000c000017945 */ /* 0x000fe40003800000 */
[----:B------:R-:W-:Y:S01]  /*31f0*/  IMAD R7, R7, UR7, R32 ;  /* 0x0000000707077c24 */ /* 0x000fe2000f8e0220 */
[----:B------:R-:W-:-:S03]  /*3200*/  ULDC.64 UR6, c[0x0][0x5b0] ;  /* 0x00016c0000067ab9 */ /* 0x000fc60000000a00 */
[----:B------:R-:W-:Y:S02]  /*3210*/  IMAD.IADD R31, R31, 0x1, R7 ;  /* 0x000000011f1f7824 */ /* 0x000fe400078e0207 */
[----:B------:R-:W-:Y:S02]  /*3220*/  IMAD R7, R27, UR6, RZ ;  /* 0x000000061b077c24 */ /* 0x000fe4000f8e02ff */
[----:B------:R-:W-:-:S04]  /*3230*/  IMAD.WIDE.U32 R24, R35, UR6, R30 ;  /* 0x0000000623187c25 */ /* 0x000fc8000f8e001e */
[----:B------:R-:W-:Y:S01]  /*3240*/  IMAD R7, R35, UR7, R7 ;  /* 0x0000000723077c24 */ /* 0x000fe2000f8e0207 */
[----:B------:R-:W-:-:S04]  /*3250*/  IADD3 R24, P1, R24, UR10, RZ ;  /* 0x0000000a18187c10 */ /* 0x000fc8000ff3e0ff */
[--C-:B------:R-:W-:Y:S02]  /*3260*/  IADD3.X R25, R25, UR11, R7.reuse, P1, !PT ;  /* 0x0000000b19197c10 */ /* 0x100fe40008ffe407 */
[----:B------:R-:W-:Y:S01]  /*3270*/  PRMT R7, RZ, 0x7610, R7 ;  /* 0x00007610ff077816 */ /* 0x000fe20000000007 */
[----:B------:R-:W-:Y:S06]  /*3280*/  @P4 BRA `(.L_x_40) ;  /* 0x0000000000044947 */ /* 0x000fec0003800000 */
[----:B------:R0:W5:Y:S02]  /*3290*/  LDG.E.U8 R7, desc[UR18][R24.64] ;  /* 0x0000001218077981 */ /* 0x000164000c1e1100 */
.L_x_40:
[----:B------:R-:W-:Y:S05]  /*32a0*/  BSYNC B1 ;  /* 0x0000000000017941 */ /* 0x000fea0003800000 */
.L_x_39:
[----:B-----5:R-:W-:Y:S01]  /*32b0*/  LOP3.LUT R7, R7, 0xff, RZ, 0xc0, !PT ;  /* 0x000000ff07077812 */ /* 0x020fe200078ec0ff */
[----:B------:R-:W-:Y:S01]  /*32c0*/  BSSY B1, `(.L_x_41) ;  /* 0x000000b000017945 */ /* 0x000fe20003800000 */
[----:B------:R-:W-:Y:S02]  /*32d0*/  ISETP.LT.OR P3, PT, R29, 0x2, !P0 ;  /* 0x000000021d00780c */ /* 0x000fe40004761670 */
[----:B------:R-:W-:-:S05]  /*32e0*/  F2FP.F16.E4M3.UNPACK_B R7, R7 ;  /* 0x00000007ff07723e */ /* 0x000fca00020006ff */
[----:B------:R-:W-:Y:S01]  /*32f0*/  HADD2.F32 R32, -RZ, R7.H0_H0 ;  /* 0x20000007ff207230 */ /* 0x000fe20000004100 */
[----:B------:R-:W-:-:S04]  /*3300*/  PRMT R7, RZ, 0x7610, R7 ;  /* 0x00007610ff077816 */ /* 0x000fc80000000007 */
[----:B------:R-:W-:-:S04]  /*3310*/  FMUL R32, R32, R9 ;  /* 0x0000000920207220 */ /* 0x000fc80000400000 */
[----:B--2---:R-:W-:-:S05]  /*3320*/  FFMA R32, R143, R8, R32 ;  /* 0x000000088f207223 */ /* 0x004fca0000000020 */
[----:B------:R-:W-:-:S05]  /*3330*/  F2FP.SATFINITE.E4M3.F32.PACK_AB_MERGE_C R33, RZ, R32, RZ ;  /* 0x00000020ff21723e */ /* 0x000fca00048070ff */
[----:B------:R1:W-:Y:S01]  /*3340*/  @!P4 STG.E.U8 desc[UR18][R12.64], R33 ;  /* 0x000000210c00c986 */ /* 0x0003e2000c101112 */
[----:B------:R-:W-:Y:S05]  /*3350*/  @P3 BRA `(.L_x_42) ;  /* 0x0000000000043947 */ /* 0x000fea0003800000 */
[----:B------:R2:W5:Y:S02]  /*3360*/  LDG.E.U8 R7, desc[UR18][R24.64+0x1] ;  /* 0x0000011218077981 */ /* 0x000564000c1e1100 */
.L_x_42:
[----:B------:R-:W-:Y:S05]  /*3370*/  BSYNC B1 ;  /* 0x0000000000017941 */ /* 0x000fea0003800000 */
.L_x_41:
[----:B-----5:R-:W-:Y:S01]  /*3380*/  LOP3.LUT R7, R7, 0xff, RZ, 0xc0, !PT ;  /* 0x000000ff07077812 */ /* 0x020fe200078ec0ff */
[----:B------:R-:W-:Y:S01]  /*3390*/  BSSY B1, `(.L_x_43) ;  /* 0x0000013000017945 */ /* 0x000fe20003800000 */
[----:B-1----:R-:W-:Y:S02]  /*33a0*/  IADD3 R33, P1, R35, 0x8, RZ ;  /* 0x0000000823217810 */ /* 0x002fe40007f3e0ff */
[----:B------:R-:W-:-:S03]  /*33b0*/  F2FP.F16.E4M3.UNPACK_B R7, R7 ;  /* 0x00000007ff07723e */ /* 0x000fc600020006ff */
[----:B------:R-:W-:Y:S01]  /*33c0*/  IMAD.X R27, RZ, RZ, R27, P1 ;  /* 0x000000ffff1b7224 */ /* 0x000fe200008e061b */
[----:B------:R-:W-:Y:S01]  /*33d0*/  ISETP.GE.AND P1, PT, R36, 0x9, PT ;  /* 0x000000092400780c */ /* 0x000fe20003f26270 */
[----:B------:R-:W-:Y:S02]  /*33e0*/  HADD2.F32 R26, -RZ, R7.H0_H0 ;  /* 0x20000007ff1a7230 */ /* 0x000fe40000004100 */
[----:B------:R-:W-:Y:S01]  /*33f0*/  IMAD.WIDE.U32 R30, R33, UR6, R30 ;  /* 0x00000006211e7c25 */ /* 0x000fe2000f8e001e */
[----:B------:R-:W-:-:S03]  /*3400*/  ISETP.LT.OR P5, PT, R29, 0x1, !P1 ;  /* 0x000000011d00780c */ /* 0x000fc60004fa1670 */
[----:B------:R-:W-:Y:S01]  /*3410*/  FMUL R7, R26, R9 ;  /* 0x000000091a077220 */ /* 0x000fe20000400000 */
[----:B------:R-:W-:-:S03]  /*3420*/  IMAD R26, R27, UR6, RZ ;  /* 0x000000061b1a7c24 */ /* 0x000fc6000f8e02ff */
[----:B------:R-:W-:Y:S01]  /*3430*/  FFMA R7, R138, R8, R7 ;  /* 0x000000088a077223 */ /* 0x000fe20000000007 */
[----:B------:R-:W-:Y:S01]  /*3440*/  IMAD R33, R33, UR7, R26 ;  /* 0x0000000721217c24 */ /* 0x000fe2000f8e021a */
[----:B------:R-:W-:-:S03]  /*3450*/  IADD3 R26, P4, R30, UR10, RZ ;  /* 0x0000000a1e1a7c10 */ /* 0x000fc6000ff9e0ff */
[----:B------:R-:W-:Y:S02]  /*3460*/  F2FP.SATFINITE.E4M3.F32.PACK_AB_MERGE_C R35, RZ, R7, RZ ;  /* 0x00000007ff23723e */ /* 0x000fe400048070ff */
[----:B------:R-:W-:Y:S02]  /*3470*/  IADD3.X R27, R31, UR11, R33, P4, !PT ;  /* 0x0000000b1f1b7c10 */ /* 0x000fe4000a7fe421 */
[----:B------:R-:W-:Y:S01]  /*3480*/  PRMT R7, RZ, 0x7610, R7 ;  /* 0x00007610ff077816 */ /* 0x000fe20000000007 */
[----:B------:R1:W-:Y:S01]  /*3490*/  @!P3 STG.E.U8 desc[UR18][R12.64+0x1], R35 ;  /* 0x000001230c00b986 */ /* 0x0003e2000c101112 */
[----:B------:R-:W-:Y:S05]  /*34a0*/  @P5 BRA `(.L_x_44) ;  /* 0x0000000000045947 */ /* 0x000fea0003800000 */
[----:B------:R3:W5:Y:S02]  /*34b0*/  LDG.E.U8 R7, desc[UR18][R26.64] ;  /* 0x000000121a077981 */ /* 0x000764000c1e1100 */
.L_x_44:
[----:B------:R-:W-:Y:S05]  /*34c0*/  BSYNC B1 ;  /* 0x0000000000017941 */ /* 0x000fea0003800000 */
.L_x_43:
[----:B-----5:R-:W-:Y:S01]  /*34d0*/  LOP3.LUT R7, R7, 0xff, RZ, 0xc0, !PT ;  /* 0x000000ff07077812 */ /* 0x020fe200078ec0ff */
[----:B------:R-:W-:Y:S01]  /*34e0*/  BSSY B1, `(.L_x_45) ;  /* 0x000000b000017945 */ /* 0x000fe20003800000 */
[----:B------:R-:W-:Y:S02]  /*34f0*/  ISETP.LT.OR P3, PT, R29, 0x2, !P1 ;  /* 0x000000021d00780c */ /* 0x000fe40004f61670 */
[----:B------:R-:W-:-:S05]  /*3500*/  F2FP.F16.E4M3.UNPACK_B R7, R7 ;  /* 0x00000007ff07723e */ /* 0x000fca00020006ff */
[----:B------:R-:W-:Y:S01]  /*3510*/  HADD2.F32 R30, -RZ, R7.H0_H0 ;  /* 0x20000007ff1e7230 */ /* 0x000fe20000004100 */
[----:B------:R-:W-:-:S04]  /*3520*/  PRMT R7, RZ, 0x7610, R7 ;  /* 0x00007610ff077816 */ /* 0x000fc80000000007 */
[----:B------:R-:W-:-:S04]  /*3530*/  FMUL R30, R30, R9 ;  /* 0x000000091e1e7220 */ /* 0x000fc80000400000 */
[----:B------:R-:W-:-:S05]  /*3540*/  FFMA R30, R141, R8, R30 ;  /* 0x000000088d1e7223 */ /* 0x000fca000000001e */
[----:B------:R-:W-:-:S05]  /*3550*/  F2FP.SATFINITE.E4M3.F32.PACK_AB_MERGE_C R31, RZ, R30, RZ ;  /* 0x0000001eff1f723e */ /* 0x000fca00048070ff */
[----:B------:R4:W-:Y:S01]  /*3560*/  @!P5 STG.E.U8 desc[UR18][R10.64], R31 ;  /* 0x0000001f0a00d986 */ /* 0x0009e2000c101112 */
[----:B------:R-:W-:Y:S05]  /*3570*/  @P3 BRA `(.L_x_46) ;  /* 0x0000000000043947 */ /* 0x000fea0003800000 */
[----:B------:R0:W5:Y:S02]  /*3580*/  LDG.E.U8 R7, desc[UR18][R26.64+0x1] ;  /* 0x000001121a077981 */ /* 0x000164000c1e1100 */
.L_x_46:
[----:B------:R-:W-:Y:S05]  /*3590*/  BSYNC B1 ;  /* 0x0000000000017941 */ /* 0x000fea0003800000 */
.L_x_45:
[----:B-----5:R-:W-:Y:S01]  /*35a0*/  LOP3.LUT R7, R7, 0xff, RZ, 0xc0, !PT ;  /* 0x000000ff07077812 */ /* 0x020fe200078ec0ff */
[----:B------:R-:W-:Y:S01]  /*35b0*/  BSSY B1, `(.L_x_47) ;  /* 0x000000b000017945 */ /* 0x000fe20003800000 */
[----:B------:R-:W-:Y:S02]  /*35c0*/  ISETP.LT.OR P4, PT, R29, 0x9, !P0 ;  /* 0x000000091d00780c */ /* 0x000fe40004781670 */
[----:B------:R-:W-:-:S05]  /*35d0*/  F2FP.F16.E4M3.UNPACK_B R7, R7 ;  /* 0x00000007ff07723e */ /* 0x000fca00020006ff */
[----:B------:R-:W-:-:S05]  /*35e0*/  HADD2.F32 R30, -RZ, R7.H0_H0 ;  /* 0x20000007ff1e7230 */ /* 0x000fca0000004100 */
[----:B------:R-:W-:-:S04]  /*35f0*/  FMUL R7, R30, R9 ;  /* 0x000000091e077220 */ /* 0x000fc80000400000 */
[----:B------:R-:W-:-:S05]  /*3600*/  FFMA R7, R136, R8, R7 ;  /* 0x0000000888077223 */ /* 0x000fca0000000007 */
[----:B----4-:R-:W-:Y:S02]  /*3610*/  F2FP.SATFINITE.E4M3.F32.PACK_AB_MERGE_C R31, RZ, R7, RZ ;  /* 0x00000007ff1f723e */ /* 0x010fe400048070ff */
[----:B------:R-:W-:-:S03]  /*3620*/  PRMT R7, RZ, 0x7610, R7 ;  /* 0x00007610ff077816 */ /* 0x000fc60000000007 */
[----:B------:R4:W-:Y:S01]  /*3630*/  @!P3 STG.E.U8 desc[UR18][R10.64+0x1], R31 ;  /* 0x0000011f0a00b986 */ /* 0x0009e2000c101112 */
[----:B------:R-:W-:Y:S05]  /*3640*/  @P4 BRA `(.L_x_48) ;  /* 0x0000000000044947 */ /* 0x000fea0003800000 */
[----:B------:R0:W5:Y:S02]  /*3650*/  LDG.E.U8 R7, desc[UR18][R24.64+0x8] ;  /* 0x0000081218077981 */ /* 0x000164000c1e1100 */
.L_x_48:
[----:B------:R-:W-:Y:S05]  /*3660*/  BSYNC B1 ;  /* 0x0000000000017941 */ /* 0x000fea0003800000 */
.L_x_47:
        /* <DEDUP_REMOVED lines=8> */
[----:B----4-:R-:W-:-:S05]  /*36f0*/  F2FP.SATFINITE.E4M3.F32.PACK_AB_MERGE_C R31, RZ, R30, RZ ;  /* 0x0000001eff1f723e */ /* 0x010fca00048070ff */
[----:B------:R4:W-:Y:S01]  /*3700*/  @!P4 STG.E.U8 desc[UR18][R12.64+0x8], R31 ;  /* 0x0000081f0c00c986 */ /* 0x0009e2000c101112 */
[----:B------:R-:W-:Y:S05]  /*3710*/  @P3 BRA `(.L_x_50) ;  /* 0x0000000000043947 */ /* 0x000fea0003800000 */
[----:B------:R0:W5:Y:S02]  /*3720*/  LDG.E.U8 R7, desc[UR18][R24.64+0x9] ;  /* 0x0000091218077981 */ /* 0x000164000c1e1100 */
.L_x_50:
[----:B------:R-:W-:Y:S05]  /*3730*/  BSYNC B1 ;  /* 0x0000000000017941 */ /* 0x000fea0003800000 */
.L_x_49:
        /* <DEDUP_REMOVED lines=12> */
.L_x_52:
[----:B------:R-:W-:Y:S05]  /*3800*/  BSYNC B1 ;  /* 0x0000000000017941 */ /* 0x000fea0003800000 */
.L_x_51:
        /* <DEDUP_REMOVED lines=12> */
.L_x_54:
[----:B------:R-:W-:Y:S05]  /*38d0*/  BSYNC B1 ;  /* 0x0000000000017941 */ /* 0x000fea0003800000 */
.L_x_53:
        /* <DEDUP_REMOVED lines=12> */
.L_x_56:
[----:B------:R-:W-:Y:S05]  /*39a0*/  BSYNC B1 ;  /* 0x0000000000017941 */ /* 0x000fea0003800000 */
.L_x_55:
        /* <DEDUP_REMOVED lines=12> */
.L_x_58:
[----:B------:R-:W-:Y:S05]  /*3a70*/  BSYNC B1 ;  /* 0x0000000000017941 */ /* 0x000fea0003800000 */
.L_x_57:
        /* <DEDUP_REMOVED lines=12> */
.L_x_60:
[----:B------:R-:W-:Y:S05]  /*3b40*/  BSYNC B1 ;  /* 0x0000000000017941 */ /* 0x000fea0003800000 */
.L_x_59:
        /* <DEDUP_REMOVED lines=12> */
.L_x_62:
[----:B------:R-:W-:Y:S05]  /*3c10*/  BSYNC B1 ;  /* 0x0000000000017941 */ /* 0x000fea0003800000 */
.L_x_61:
        /* <DEDUP_REMOVED lines=12> */
.L_x_64:
[----:B------:R-:W-:Y:S05]  /*3ce0*/  BSYNC B1 ;  /* 0x0000000000017941 */ /* 0x000fea0003800000 */
.L_x_63:
        /* <DEDUP_REMOVED lines=12> */
.L_x_66:
[----:B------:R-:W-:Y:S05]  /*3db0*/  BSYNC B1 ;  /* 0x0000000000017941 */ /* 0x000fea0003800000 */
.L_x_65:
        /* <DEDUP_REMOVED lines=12> */
.L_x_68:
[----:B------:R-:W-:Y:S05]  /*3e80*/  BSYNC B1 ;  /* 0x0000000000017941 */ /* 0x000fea0003800000 */
.L_x_67:
        /* <DEDUP_REMOVED lines=12> */
.L_x_70:
[----:B------:R-:W-:Y:S05]  /*3f50*/  BSYNC B1 ;  /* 0x0000000000017941 */ /* 0x000fea0003800000 */
.L_x_69:
        /* <DEDUP_REMOVED lines=12> */
.L_x_72:
[----:B------:R-:W-:Y:S05]  /*4020*/  BSYNC B1 ;  /* 0x0000000000017941 */ /* 0x000fea0003800000 */
.L_x_71:
        /* <DEDUP_REMOVED lines=12> */
.L_x_74:
[----:B------:R-:W-:Y:S05]  /*40f0*/  BSYNC B1 ;  /* 0x0000000000017941 */ /* 0x000fea0003800000 */
.L_x_73:
        /* <DEDUP_REMOVED lines=12> */
.L_x_76:
[----:B------:R-:W-:Y:S05]  /*41c0*/  BSYNC B1 ;  /* 0x0000000000017941 */ /* 0x000fea0003800000 */
.L_x_75:
        /* <DEDUP_REMOVED lines=12> */
.L_x_78:
[----:B------:R-:W-:Y:S05]  /*4290*/  BSYNC B1 ;  /* 0x0000000000017941 */ /* 0x000fea0003800000 */
.L_x_77:
        /* <DEDUP_REMOVED lines=12> */
.L_x_80:
[----:B------:R-:W-:Y:S05]  /*4360*/  BSYNC B1 ;  /* 0x0000000000017941 */ /* 0x000fea0003800000 */
.L_x_79:
        /* <DEDUP_REMOVED lines=12> */
.L_x_82:
[----:B------:R-:W-:Y:S05]  /*4430*/  BSYNC B1 ;  /* 0x0000000000017941 */ /* 0x000fea0003800000 */
.L_x_81:
        /* <DEDUP_REMOVED lines=12> */
.L_x_84:
[----:B------:R-:W-:Y:S05]  /*4500*/  BSYNC B1 ;  /* 0x0000000000017941 */ /* 0x000fea0003800000 */
.L_x_83:
        /* <DEDUP_REMOVED lines=12> */
.L_x_86:
[----:B------:R-:W-:Y:S05]  /*45d0*/  BSYNC B1 ;  /* 0x0000000000017941 */ /* 0x000fea0003800000 */
.L_x_85:
        /* <DEDUP_REMOVED lines=12> */
.L_x_88:
[----:B------:R-:W-:Y:S05]  /*46a0*/  BSYNC B1 ;  /* 0x0000000000017941 */ /* 0x000fea0003800000 */
.L_x_87:
        /* <DEDUP_REMOVED lines=12> */
.L_x_90:
[----:B------:R-:W-:Y:S05]  /*4770*/  BSYNC B1 ;  /* 0x0000000000017941 */ /* 0x000fea0003800000 */
.L_x_89:
        /* <DEDUP_REMOVED lines=12> */
.L_x_92:
[----:B------:R-:W-:Y:S05]  /*4840*/  BSYNC B1 ;  /* 0x0000000000017941 */ /* 0x000fea0003800000 */
.L_x_91:
        /* <DEDUP_REMOVED lines=12> */
.L_x_94:
[----:B------:R-:W-:Y:S05]  /*4910*/  BSYNC B1 ;  /* 0x0000000000017941 */ /* 0x000fea0003800000 */
.L_x_93:
        /* <DEDUP_REMOVED lines=12> */
.L_x_96:
[----:B------:R-:W-:Y:S05]  /*49e0*/  BSYNC B1 ;  /* 0x0000000000017941 */ /* 0x000fea0003800000 */
.L_x_95:
        /* <DEDUP_REMOVED lines=12> */
.L_x_98:
[----:B------:R-:W-:Y:S05]  /*4ab0*/  BSYNC B1 ;  /* 0x0000000000017941 */ /* 0x000fea0003800000 */
.L_x_97:
        /* <DEDUP_REMOVED lines=12> */
.L_x_100:
[----:B------:R-:W-:Y:S05]  /*4b80*/  BSYNC B1 ;  /* 0x0000000000017941 */ /* 0x000fea0003800000 */
.L_x_99:
        /* <DEDUP_REMOVED lines=12> */
.L_x_102:
[----:B------:R-:W-:Y:S05]  /*4c50*/  BSYNC B1 ;  /* 0x0000000000017941 */ /* 0x000fea0003800000 */
.L_x_101:
        /* <DEDUP_REMOVED lines=12> */
.L_x_104:
[----:B------:R-:W-:Y:S05]  /*4d20*/  BSYNC B1 ;  /* 0x0000000000017941 */ /* 0x000fea0003800000 */
.L_x_103:
        /* <DEDUP_REMOVED lines=12> */
.L_x_106:
[----:B------:R-:W-:Y:S05]  /*4df0*/  BSYNC B1 ;  /* 0x0000000000017941 */ /* 0x000fea0003800000 */
.L_x_105:
        /* <DEDUP_REMOVED lines=12> */
.L_x_108:
[----:B------:R-:W-:Y:S05]  /*4ec0*/  BSYNC B1 ;  /* 0x0000000000017941 */ /* 0x000fea0003800000 */
.L_x_107:
        /* <DEDUP_REMOVED lines=12> */
.L_x_110:
[----:B------:R-:W-:Y:S05]  /*4f90*/  BSYNC B1 ;  /* 0x0000000000017941 */ /* 0x000fea0003800000 */
.L_x_109:
        /* <DEDUP_REMOVED lines=12> */
.L_x_112:
[----:B------:R-:W-:Y:S05]  /*5060*/  BSYNC B1 ;  /* 0x0000000000017941 */ /* 0x000fea0003800000 */
.L_x_111:
        /* <DEDUP_REMOVED lines=12> */
.L_x_114:
[----:B------:R-:W-:Y:S05]  /*5130*/  BSYNC B1 ;  /* 0x0000000000017941 */ /* 0x000fea0003800000 */
.L_x_113:
        /* <DEDUP_REMOVED lines=12> */
.L_x_116:
[----:B------:R-:W-:Y:S05]  /*5200*/  BSYNC B1 ;  /* 0x0000000000017941 */ /* 0x000fea0003800000 */
.L_x_115:
        /* <DEDUP_REMOVED lines=12> */
.L_x_118:
[----:B------:R-:W-:Y:S05]  /*52d0*/  BSYNC B1 ;  /* 0x0000000000017941 */ /* 0x000fea0003800000 */
.L_x_117:
        /* <DEDUP_REMOVED lines=12> */
.L_x_120:
[----:B------:R-:W-:Y:S05]  /*53a0*/  BSYNC B1 ;  /* 0x0000000000017941 */ /* 0x000fea0003800000 */
.L_x_119:
        /* <DEDUP_REMOVED lines=12> */
.L_x_122:
[----:B------:R-:W-:Y:S05]  /*5470*/  BSYNC B1 ;  /* 0x0000000000017941 */ /* 0x000fea0003800000 */
.L_x_121:
        /* <DEDUP_REMOVED lines=12> */
.L_x_124:
[----:B------:R-:W-:Y:S05]  /*5540*/  BSYNC B1 ;  /* 0x0000000000017941 */ /* 0x000fea0003800000 */
.L_x_123:
        /* <DEDUP_REMOVED lines=12> */
.L_x_126:
[----:B------:R-:W-:Y:S05]  /*5610*/  BSYNC B1 ;  /* 0x0000000000017941 */ /* 0x000fea0003800000 */
.L_x_125:
        /* <DEDUP_REMOVED lines=12> */
.L_x_128:
[----:B------:R-:W-:Y:S05]  /*56e0*/  BSYNC B1 ;  /* 0x0000000000017941 */ /* 0x000fea0003800000 */
.L_x_127:
        /* <DEDUP_REMOVED lines=12> */
.L_x_130:
[----:B------:R-:W-:Y:S05]  /*57b0*/  BSYNC B1 ;  /* 0x0000000000017941 */ /* 0x000fea0003800000 */
.L_x_129:
        /* <DEDUP_REMOVED lines=12> */
.L_x_132:
[----:B------:R-:W-:Y:S05]  /*5880*/  BSYNC B1 ;  /* 0x0000000000017941 */ /* 0x000fea0003800000 */
.L_x_131:
        /* <DEDUP_REMOVED lines=12> */
.L_x_134:
[----:B------:R-:W-:Y:S05]  /*5950*/  BSYNC B1 ;  /* 0x0000000000017941 */ /* 0x000fea0003800000 */
.L_x_133:
        /* <DEDUP_REMOVED lines=12> */
.L_x_136:
[----:B------:R-:W-:Y:S05]  /*5a20*/  BSYNC B1 ;  /* 0x0000000000017941 */ /* 0x000fea0003800000 */
.L_x_135:
        /* <DEDUP_REMOVED lines=12> */
.L_x_138:
[----:B------:R-:W-:Y:S05]  /*5af0*/  BSYNC B1 ;  /* 0x0000000000017941 */ /* 0x000fea0003800000 */
.L_x_137:
        /* <DEDUP_REMOVED lines=12> */
.L_x_140:
[----:B------:R-:W-:Y:S05]  /*5bc0*/  BSYNC B1 ;  /* 0x0000000000017941 */ /* 0x000fea0003800000 */
.L_x_139:
        /* <DEDUP_REMOVED lines=12> */
.L_x_142:
[----:B------:R-:W-:Y:S05]  /*5c90*/  BSYNC B1 ;  /* 0x0000000000017941 */ /* 0x000fea0003800000 */
.L_x_141:
        /* <DEDUP_REMOVED lines=12> */
.L_x_144:
[----:B------:R-:W-:Y:S05]  /*5d60*/  BSYNC B1 ;  /* 0x0000000000017941 */ /* 0x000fea0003800000 */
.L_x_143:
        /* <DEDUP_REMOVED lines=12> */
.L_x_146:
[----:B------:R-:W-:Y:S05]  /*5e30*/  BSYNC B1 ;  /* 0x0000000000017941 */ /* 0x000fea0003800000 */
.L_x_145:
        /* <DEDUP_REMOVED lines=12> */
.L_x_148:
[----:B------:R-:W-:Y:S05]  /*5f00*/  BSYNC B1 ;  /* 0x0000000000017941 */ /* 0x000fea0003800000 */
.L_x_147:
        /* <DEDUP_REMOVED lines=12> */
.L_x_150:
[----:B------:R-:W-:Y:S05]  /*5fd0*/  BSYNC B1 ;  /* 0x0000000000017941 */ /* 0x000fea0003800000 */
.L_x_149:
        /* <DEDUP_REMOVED lines=12> */
.L_x_152:
[----:B------:R-:W-:Y:S05]  /*60a0*/  BSYNC B1 ;  /* 0x0000000000017941 */ /* 0x000fea0003800000 */
.L_x_151:
        /* <DEDUP_REMOVED lines=12> */
.L_x_154:
[----:B------:R-:W-:Y:S05]  /*6170*/  BSYNC B1 ;  /* 0x0000000000017941 */ /* 0x000fea0003800000 */
.L_x_153:
        /* <DEDUP_REMOVED lines=12> */
.L_x_156:
[----:B------:R-:W-:Y:S05]  /*6240*/  BSYNC B1 ;  /* 0x0000000000017941 */ /* 0x000fea0003800000 */
.L_x_155:
        /* <DEDUP_REMOVED lines=8> */
[----:B0-----:R-:W-:-:S05]  /*62d0*/  F2FP.SATFINITE.E4M3.F32.PACK_AB_MERGE_C R19, RZ, R20, RZ ;  /* 0x00000014ff13723e */ /* 0x001fca00048070ff */
[----:B------:R0:W-:Y:S01]  /*62e0*/  @!P4 STG.E.U8 desc[UR18][R10.64+0x70], R19 ;  /* 0x000070130a00c986 */ /* 0x0001e2000c101112 */
[----:B------:R-:W-:Y:S05]  /*62f0*/  @P3 BRA `(.L_x_158) ;  /* 0x0000000000043947 */ /* 0x000fea0003800000 */
[----:B------:R0:W5:Y:S02]  /*6300*/  LDG.E.U8 R7, desc[UR18][R26.64+0x71] ;  /* 0x000071121a077981 */ /* 0x000164000c1e1100 */
.L_x_158:
[----:B------:R-:W-:Y:S05]  /*6310*/  BSYNC B1 ;  /* 0x0000000000017941 */ /* 0x000fea0003800000 */
.L_x_157:
[----:B-----5:R-:W-:Y:S01]  /*6320*/  LOP3.LUT R7, R7, 0xff, RZ, 0xc0, !PT ;  /* 0x000000ff07077812 */ /* 0x020fe200078ec0ff */
[----:B------:R-:W-:Y:S01]  /*6330*/  BSSY B1, `(.L_x_159) ;  /* 0x000000b000017945 */ /* 0x000fe20003800000 */
[----:B------:R-:W-:Y:S02]  /*6340*/  ISETP.LT.OR P4, PT, R29, 0x79, !P0 ;  /* 0x000000791d00780c */ /* 0x000fe40004781670 */
[----:B------:R-:W-:-:S05]  /*6350*/  F2FP.F16.E4M3.UNPACK_B R7, R7 ;  /* 0x00000007ff07723e */ /* 0x000fca00020006ff */
[----:B------:R-:W-:-:S05]  /*6360*/  HADD2.F32 R20, -RZ, R7.H0_H0 ;  /* 0x20000007ff147230 */ /* 0x000fca0000004100 */
[----:B------:R-:W-:-:S04]  /*6370*/  FMUL R7, R20, R9 ;  /* 0x0000000914077220 */ /* 0x000fc80000400000 */
[----:B------:R-:W-:-:S05]  /*6380*/  FFMA R7, R18, R8, R7 ;  /* 0x0000000812077223 */ /* 0x000fca0000000007 */
[----:B0-----:R-:W-:Y:S02]  /*6390*/  F2FP.SATFINITE.E4M3.F32.PACK_AB_MERGE_C R19, RZ, R7, RZ ;  /* 0x00000007ff13723e */ /* 0x001fe400048070ff */
[----:B------:R-:W-:-:S03]  /*63a0*/  PRMT R7, RZ, 0x7610, R7 ;  /* 0x00007610ff077816 */ /* 0x000fc60000000007 */
[----:B------:R0:W-:Y:S01]  /*63b0*/  @!P3 STG.E.U8 desc[UR18][R10.64+0x71], R19 ;  /* 0x000071130a00b986 */ /* 0x0001e2000c101112 */
[----:B------:R-:W-:Y:S05]  /*63c0*/  @P4 BRA `(.L_x_160) ;  /* 0x0000000000044947 */ /* 0x000fea0003800000 */
[----:B------:R0:W5:Y:S02]  /*63d0*/  LDG.E.U8 R7, desc[UR18][R24.64+0x78] ;  /* 0x0000781218077981 */ /* 0x000164000c1e1100 */
.L_x_160:
[----:B------:R-:W-:Y:S05]  /*63e0*/  BSYNC B1 ;  /* 0x0000000000017941 */ /* 0x000fea0003800000 */
.L_x_159:
        /* <DEDUP_REMOVED lines=12> */
.L_x_162:
[----:B------:R-:W-:Y:S05]  /*64b0*/  BSYNC B1 ;  /* 0x0000000000017941 */ /* 0x000fea0003800000 */
.L_x_161:
        /* <DEDUP_REMOVED lines=12> */
.L_x_164:
[----:B------:R-:W-:Y:S05]  /*6580*/  BSYNC B1 ;  /* 0x0000000000017941 */ /* 0x000fea0003800000 */
.L_x_163:
[----:B-----5:R-:W-:Y:S01]  /*6590*/  LOP3.LUT R7, R7, 0xff, RZ, 0xc0, !PT ;  /* 0x000000ff07077812 */ /* 0x020fe200078ec0ff */
[----:B------:R-:W-:Y:S01]  /*65a0*/  BSSY B1, `(.L_x_165) ;  /* 0x000000b000017945 */ /* 0x000fe20003800000 */
[----:B------:R-:W-:Y:S02]  /*65b0*/  ISETP.LT.OR P1, PT, R29, 0x7a, !P1 ;  /* 0x0000007a1d00780c */ /* 0x000fe40004f21670 */
[----:B------:R-:W-:-:S05]  /*65c0*/  F2FP.F16.E4M3.UNPACK_B R7, R7 ;  /* 0x00000007ff07723e */ /* 0x000fca00020006ff */
[----:B01----:R-:W-:Y:S01]  /*65d0*/  HADD2.F32 R12, -RZ, R7.H0_H0 ;  /* 0x20000007ff0c7230 */ /* 0x003fe20000004100 */
[----:B------:R-:W-:-:S04]  /*65e0*/  PRMT R7, RZ, 0x7610, R7 ;  /* 0x00007610ff077816 */ /* 0x000fc80000000007 */
[----:B------:R-:W-:-:S04]  /*65f0*/  FMUL R12, R12, R9 ;  /* 0x000000090c0c7220 */ /* 0x000fc80000400000 */
[----:B------:R-:W-:-:S05]  /*6600*/  FFMA R12, R17, R8, R12 ;  /* 0x00000008110c7223 */ /* 0x000fca000000000c */
[----:B------:R-:W-:-:S05]  /*6610*/  F2FP.SATFINITE.E4M3.F32.PACK_AB_MERGE_C R13, RZ, R12, RZ ;  /* 0x0000000cff0d723e */ /* 0x000fca00048070ff */
[----:B------:R0:W-:Y:S01]  /*6620*/  @!P3 STG.E.U8 desc[UR18][R10.64+0x78], R13 ;  /* 0x0000780d0a00b986 */ /* 0x0001e2000c101112 */
[----:B------:R-:W-:Y:S05]  /*6630*/  @P1 BRA `(.L_x_166) ;  /* 0x0000000000041947 */ /* 0x000fea0003800000 */
[----:B------:R1:W5:Y:S02]  /*6640*/  LDG.E.U8 R7, desc[UR18][R26.64+0x79] ;  /* 0x000079121a077981 */ /* 0x000364000c1e1100 */
.L_x_166:
[----:B------:R-:W-:Y:S05]  /*6650*/  BSYNC B1 ;  /* 0x0000000000017941 */ /* 0x000fea0003800000 */
.L_x_165:
[----:B------:R-:W-:Y:S05]  /*6660*/  @P1 BRA `(.L_x_167) ;  /* 0x0000001000281947 */ /* 0x000fea0003800000 */
[----:B-----5:R-:W-:-:S04]  /*6670*/  LOP3.LUT R7, R7, 0xff, RZ, 0xc0, !PT ;  /* 0x000000ff07077812 */ /* 0x020fc800078ec0ff */
[----:B------:R-:W-:-:S05]  /*6680*/  F2FP.F16.E4M3.UNPACK_B R7, R7 ;  /* 0x00000007ff07723e */ /* 0x000fca00020006ff */
[----:B------:R-:W-:-:S05]  /*6690*/  HADD2.F32 R12, -RZ, R7.H0_H0 ;  /* 0x20000007ff0c7230 */ /* 0x000fca0000004100 */
[----:B------:R-:W-:-:S04]  /*66a0*/  FMUL R7, R12, R9 ;  /* 0x000000090c077220 */ /* 0x000fc80000400000 */
[----:B------:R-:W-:-:S05]  /*66b0*/  FFMA R7, R16, R8, R7 ;  /* 0x0000000810077223 */ /* 0x000fca0000000007 */
[----:B------:R-:W-:-:S05]  /*66c0*/  F2FP.SATFINITE.E4M3.F32.PACK_AB_MERGE_C R7, RZ, R7, RZ ;  /* 0x00000007ff07723e */ /* 0x000fca00048070ff */
[----:B------:R0:W-:Y:S01]  /*66d0*/  STG.E.U8 desc[UR18][R10.64+0x79], R7 ;  /* 0x000079070a007986 */ /* 0x0001e2000c101112 */
[----:B------:R-:W-:Y:S05]  /*66e0*/  BRA `(.L_x_167) ;  /* 0x0000001000087947 */ /* 0x000fea0003800000 */
.L_x_38:
[----:B------:R-:W-:Y:S01]  /*66f0*/  ISETP.GE.AND P1, PT, R36, 0x1, PT ;  /* 0x000000012400780c */ /* 0x000fe20003f26270 */
[-C--:B--2---:R-:W-:Y:S01]  /*6700*/  FMUL R143, R143, R8.reuse ;  /* 0x000000088f8f7220 */ /* 0x084fe20000400000 */
[-C--:B------:R-:W-:Y:S01]  /*6710*/  FMUL R138, R138, R8.reuse ;  /* 0x000000088a8a7220 */ /* 0x080fe20000400000 */
[----:B------:R-:W-:Y:S01]  /*6720*/  ISETP.GE.AND P0, PT, R36, 0x9, PT ;  /* 0x000000092400780c */ /* 0x000fe20003f06270 */
[-C--:B------:R-:W-:Y:S01]  /*6730*/  FMUL R141, R141, R8.reuse ;  /* 0x000000088d8d7220 */ /* 0x080fe20000400000 */
[C---:B------:R-:W-:Y:S01]  /*6740*/  ISETP.LT.OR P4, PT, R29.reuse, 0x1, !P1 ;  /* 0x000000011d00780c */ /* 0x040fe20004f81670 */
[-C--:B------:R-:W-:Y:S01]  /*6750*/  FMUL R136, R136, R8.reuse ;  /* 0x0000000888887220 */ /* 0x080fe20000400000 */
[----:B------:R-:W-:Y:S01]  /*6760*/  ISETP.LT.OR P5, PT, R29, 0x2, !P1 ;  /* 0x000000021d00780c */ /* 0x000fe20004fa1670 */
[-C--:B------:R-:W-:Y:S01]  /*6770*/  FMUL R139, R139, R8.reuse ;  /* 0x000000088b8b7220 */ /* 0x080fe20000400000 */
[----:B------:R-:W-:Y:S01]  /*6780*/  F2FP.SATFINITE.E4M3.F32.PACK_AB_MERGE_C R143, RZ, R143, RZ ;  /* 0x0000008fff8f723e */ /* 0x000fe200048070ff */
[----:B------:R-:W-:Y:S01]  /*6790*/  FMUL R134, R134, R8 ;  /* 0x0000000886867220 */ /* 0x000fe20000400000 */
[----:B------:R-:W-:Y:S01]  /*67a0*/  F2FP.SATFINITE.E4M3.F32.PACK_AB_MERGE_C R7, RZ, R138, RZ ;  /* 0x0000008aff07723e */ /* 0x000fe200048070ff */
[-C--:B------:R-:W-:Y:S01]  /*67b0*/  FMUL R137, R137, R8.reuse ;  /* 0x0000000889897220 */ /* 0x080fe20000400000 */
[C---:B------:R-:W-:Y:S01]  /*67c0*/  ISETP.LT.OR P3, PT, R29.reuse, 0x1, !P0 ;  /* 0x000000011d00780c */ /* 0x040fe20004761670 */
[-C--:B------:R-:W-:Y:S01]  /*67d0*/  FMUL R132, R132, R8.reuse ;  /* 0x0000000884847220 */ /* 0x080fe20000400000 */
[----:B------:R-:W-:Y:S01]  /*67e0*/  ISETP.LT.OR P6, PT, R29, 0xa, !P1 ;  /* 0x0000000a1d00780c */ /* 0x000fe20004fc1670 */
[-C--:B------:R-:W-:Y:S01]  /*67f0*/  FMUL R135, R135, R8.reuse ;  /* 0x0000000887877220 */ /* 0x080fe20000400000 */
[----:B------:R-:W-:Y:S01]  /*6800*/  F2FP.SATFINITE.E4M3.F32.PACK_AB_MERGE_C R141, RZ, R141, RZ ;  /* 0x0000008dff8d723e */ /* 0x000fe200048070ff */
[----:B------:R-:W-:Y:S01]  /*6810*/  @!P4 STG.E.U8 desc[UR18][R12.64], R143 ;  /* 0x0000008f0c00c986 */ /* 0x000fe2000c101112 */
[C---:B------:R-:W-:Y:S01]  /*6820*/  ISETP.LT.OR P4, PT, R29.reuse, 0x2, !P0 ;  /* 0x000000021d00780c */ /* 0x040fe20004781670 */
[----:B------:R-:W-:Y:S01]  /*6830*/  FMUL R130, R130, R8 ;  /* 0x0000000882827220 */ /* 0x000fe20000400000 */
[----:B------:R-:W-:Y:S01]  /*6840*/  F2FP.SATFINITE.E4M3.F32.PACK_AB_MERGE_C R25, RZ, R136, RZ ;  /* 0x00000088ff19723e */ /* 0x000fe200048070ff */
[----:B------:R0:W-:Y:S01]  /*6850*/  @!P5 STG.E.U8 desc[UR18][R12.64+0x1], R7 ;  /* 0x000001070c00d986 */ /* 0x0001e2000c101112 */
[----:B------:R-:W-:Y:S01]  /*6860*/  ISETP.LT.OR P5, PT, R29, 0x9, !P1 ;  /* 0x000000091d00780c */ /* 0x000fe20004fa1670 */
[-C--:B------:R-:W-:Y:S01]  /*6870*/  FMUL R133, R133, R8.reuse ;  /* 0x0000000885857220 */ /* 0x080fe20000400000 */
[----:B------:R-:W-:Y:S01]  /*6880*/  F2FP.SATFINITE.E4M3.F32.PACK_AB_MERGE_C R139, RZ, R139, RZ ;  /* 0x0000008bff8b723e */ /* 0x000fe200048070ff */
[----:B------:R-:W-:Y:S01]  /*6890*/  @!P3 STG.E.U8 desc[UR18][R10.64], R141 ;  /* 0x0000008d0a00b986 */ /* 0x000fe2000c101112 */
[----:B------:R-:W-:Y:S01]  /*68a0*/  ISETP.LT.OR P3, PT, R29, 0x9, !P0 ;  /* 0x000000091d00780c */ /* 0x000fe20004761670 */
[-C--:B------:R-:W-:Y:S01]  /*68b0*/  FMUL R128, R128, R8.reuse ;  /* 0x0000000880807220 */ /* 0x080fe20000400000 */
[----:B------:R-:W-:Y:S01]  /*68c0*/  F2FP.SATFINITE.E4M3.F32.PACK_AB_MERGE_C R137, RZ, R137, RZ ;  /* 0x00000089ff89723e */ /* 0x000fe200048070ff */
[-C--:B------:R-:W-:Y:S01]  /*68d0*/  FMUL R131, R131, R8.reuse ;  /* 0x0000000883837220 */ /* 0x080fe20000400000 */
[----:B------:R-:W-:Y:S01]  /*68e0*/  F2FP.SATFINITE.E4M3.F32.PACK_AB_MERGE_C R135, RZ, R135, RZ ;  /* 0x00000087ff87723e */ /* 0x000fe200048070ff */
[----:B------:R1:W-:Y:S01]  /*68f0*/  @!P4 STG.E.U8 desc[UR18][R10.64+0x1], R25 ;  /* 0x000001190a00c986 */ /* 0x0003e2000c101112 */
[C---:B------:R-:W-:Y:S01]  /*6900*/  ISETP.LT.OR P4, PT, R29.reuse, 0xa, !P0 ;  /* 0x0000000a1d00780c */ /* 0x040fe20004781670 */
[----:B------:R-:W-:Y:S01]  /*6910*/  FMUL R126, R126, R8 ;  /* 0x000000087e7e7220 */ /* 0x000fe20000400000 */
[----:B0-----:R-:W-:Y:S01]  /*6920*/  F2FP.SATFINITE.E4M3.F32.PACK_AB_MERGE_C R7, RZ, R134, RZ ;  /* 0x00000086ff07723e */ /* 0x001fe200048070ff */
[----:B------:R-:W-:Y:S01]  /*6930*/  @!P5 STG.E.U8 desc[UR18][R12.64+0x8], R139 ;  /* 0x0000088b0c00d986 */ /* 0x000fe2000c101112 */
[----:B------:R-:W-:Y:S01]  /*6940*/  ISETP.LT.OR P5, PT, R29, 0x11, !P1 ;  /* 0x000000111d00780c */ /* 0x000fe20004fa1670 */
[-C--:B------:R-:W-:Y:S01]  /*6950*/  FMUL R129, R129, R8.reuse ;  /* 0x0000000881817220 */ /* 0x080fe20000400000 */
[----:B------:R-:W-:Y:S01]  /*6960*/  F2FP.SATFINITE.E4M3.F32.PACK_AB_MERGE_C R133, RZ, R133, RZ ;  /* 0x00000085ff85723e */ /* 0x000fe200048070ff */
[----:B------:R0:W-:Y:S01]  /*6970*/  @!P6 STG.E.U8 desc[UR18][R12.64+0x9], R7 ;  /* 0x000009070c00e986 */ /* 0x0001e2000c101112 */
[----:B------:R-:W-:Y:S01]  /*6980*/  ISETP.LT.OR P6, PT, R29, 0x12, !P1 ;  /* 0x000000121d00780c */ /* 0x000fe20004fc1670 */
[----:B------:R-:W-:Y:S01]  /*6990*/  FMUL R124, R124, R8 ;  /* 0x000000087c7c7220 */ /* 0x000fe20000400000 */
[----:B------:R-:W-:Y:S01]  /*69a0*/  F2FP.SATFINITE.E4M3.F32.PACK_AB_MERGE_C R131, RZ, R131, RZ ;  /* 0x00000083ff83723e */ /* 0x000fe200048070ff */
[----:B------:R-:W-:Y:S01]  /*69b0*/  @!P3 STG.E.U8 desc[UR18][R10.64+0x8], R137 ;  /* 0x000008890a00b986 */ /* 0x000fe2000c101112 */
[----:B-1----:R-:W-:Y:S01]  /*69c0*/  F2FP.SATFINITE.E4M3.F32.PACK_AB_MERGE_C R25, RZ, R132, RZ ;  /* 0x00000084ff19723e */ /* 0x002fe200048070ff */
[-C--:B------:R-:W-:Y:S01]  /*69d0*/  FMUL R127, R127, R8.reuse ;  /* 0x000000087f7f7220 */ /* 0x080fe20000400000 */
[C---:B------:R-:W-:Y:S01]  /*69e0*/  ISETP.LT.OR P3, PT, R29.reuse, 0x11, !P0 ;  /* 0x000000111d00780c */ /* 0x040fe20004761670 */
[-C--:B------:R-:W-:Y:S01]  /*69f0*/  FMUL R122, R122, R8.reuse ;  /* 0x000000087a7a7220 */ /* 0x080fe20000400000 */
[----:B------:R-:W-:Y:S01]  /*6a00*/  F2FP.SATFINITE.E4M3.F32.PACK_AB_MERGE_C R129, RZ, R129, RZ ;  /* 0x00000081ff81723e */ /* 0x000fe200048070ff */
[----:B------:R1:W-:Y:S01]  /*6a10*/  @!P4 STG.E.U8 desc[UR18][R10.64+0x9], R25 ;  /* 0x000009190a00c986 */ /* 0x0003e2000c101112 */
[----:B------:R-:W-:Y:S01]  /*6a20*/  ISETP.LT.OR P4, PT, R29, 0x12, !P0 ;  /* 0x000000121d00780c */ /* 0x000fe20004781670 */
[----:B------:R-:W-:Y:S01]  /*6a30*/  FMUL R125, R125, R8 ;  /* 0x000000087d7d7220 */ /* 0x000fe20000400000 */
[----:B0-----:R-:W-:Y:S01]  /*6a40*/  F2FP.SATFINITE.E4M3.F32.PACK_AB_MERGE_C R7, RZ, R130, RZ ;  /* 0x00000082ff07723e */ /* 0x001fe200048070ff */
[----:B------:R-:W-:Y:S01]  /*6a50*/  @!P5 STG.E.U8 desc[UR18][R12.64+0x10], R135 ;  /* 0x000010870c00d986 */ /* 0x000fe2000c101112 */
[C---:B------:R-:W-:Y:S01]  /*6a60*/  ISETP.LT.OR P5, PT, R29.reuse, 0x19, !P1 ;  /* 0x000000191d00780c */ /* 0x040fe20004fa1670 */
[-C--:B------:R-:W-:Y:S01]  /*6a70*/  FMUL R120, R120, R8.reuse ;  /* 0x0000000878787220 */ /* 0x080fe20000400000 */
[----:B------:R-:W-:Y:S01]  /*6a80*/  F2FP.SATFINITE.E4M3.F32.PACK_AB_MERGE_C R127, RZ, R127, RZ ;  /* 0x0000007fff7f723e */ /* 0x000fe200048070ff */
[----:B------:R0:W-:Y:S01]  /*6a90*/  @!P6 STG.E.U8 desc[UR18][R12.64+0x11], R7 ;  /* 0x000011070c00e986 */ /* 0x0001e2000c101112 */
[----:B------:R-:W-:Y:S01]  /*6aa0*/  ISETP.LT.OR P6, PT, R29, 0x1a, !P1 ;  /* 0x0000001a1d00780c */ /* 0x000fe20004fc1670 */
[-C--:B------:R-:W-:Y:S01]  /*6ab0*/  FMUL R123, R123, R8.reuse ;  /* 0x000000087b7b7220 */ /* 0x080fe20000400000 */
[----:B------:R-:W-:Y:S01]  /*6ac0*/  FMUL R118, R118, R8 ;  /* 0x0000000876767220 */ /* 0x000fe20000400000 */
[----:B-1----:R-:W-:Y:S01]  /*6ad0*/  F2FP.SATFINITE.E4M3.F32.PACK_AB_MERGE_C R25, RZ, R128, RZ ;  /* 0x00000080ff19723e */ /* 0x002fe200048070ff */
[----:B------:R-:W-:Y:S01]  /*6ae0*/  @!P3 STG.E.U8 desc[UR18][R10.64+0x10], R133 ;  /* 0x000010850a00b986 */ /* 0x000fe2000c101112 */
[----:B------:R-:W-:Y:S01]  /*6af0*/  ISETP.LT.OR P3, PT, R29, 0x19, !P0 ;  /* 0x000000191d00780c */ /* 0x000fe20004761670 */
        /* <DEDUP_REMOVED lines=35> */
[----:B------:R-:W-:Y:S01]  /*6d30*/  ISETP.LT.OR P3, PT, R29, 0x29, !P0 ;  /* 0x000000291d00780c */ /* 0x000fe20004761670 */
[-C--:B------:R-:W-:Y:S01]  /*6d40*/  FMUL R111, R111, R8.reuse ;  /* 0x000000086f6f7220 */ /* 0x080fe20000400000 */
[-C--:B------:R-:W-:Y:S01]  /*6d50*/  FMUL R106, R106, R8.reuse ;  /* 0x000000086a6a7220 */ /* 0x080fe20000400000 */
        /* <DEDUP_REMOVED lines=104> */
[----:B------:R-:W-:-:S02]  /*73e0*/  ISETP.LT.OR P3, PT, R29, 0x59, !P0 ;  /* 0x000000591d00780c */ /* 0x000fc40004761670 */
[----:B------:R-:W-:Y:S01]  /*73f0*/  F2FP.SATFINITE.E4M3.F32.PACK_AB_MERGE_C R21, RZ, R21, RZ ;  /* 0x00000015ff15723e */ /* 0x000fe200048070ff */
[----:B------:R1:W-:Y:S01]  /*7400*/  @!P4 STG.E.U8 desc[UR18][R10.64+0x51], R25 ;  /* 0x000051190a00c986 */ /* 0x0003e2000c101112 */
[C---:B------:R-:W-:Y:S02]  /*7410*/  ISETP.LT.OR P4, PT, R29.reuse, 0x5a, !P0 ;  /* 0x0000005a1d00780c */ /* 0x040fe40004781670 */
[----:B0-----:R-:W-:Y:S01]  /*7420*/  F2FP.SATFINITE.E4M3.F32.PACK_AB_MERGE_C R7, RZ, R94, RZ ;  /* 0x0000005eff07723e */ /* 0x001fe200048070ff */
[----:B------:R-:W-:Y:S01]  /*7430*/  @!P5 STG.E.U8 desc[UR18][R12.64+0x58], R99 ;  /* 0x000058630c00d986 */ /* 0x000fe2000c101112 */
[C---:B------:R-:W-:Y:S02]  /*7440*/  ISETP.LT.OR P5, PT, R29.reuse, 0x61, !P1 ;  /* 0x000000611d00780c */ /* 0x040fe40004fa1670 */
[----:B------:R-:W-:Y:S01]  /*7450*/  F2FP.SATFINITE.E4M3.F32.PACK_AB_MERGE_C R15, RZ, R15, RZ ;  /* 0x0000000fff0f723e */ /* 0x000fe200048070ff */
[----:B------:R0:W-:Y:S01]  /*7460*/  @!P6 STG.E.U8 desc[UR18][R12.64+0x59], R7 ;  /* 0x000059070c00e986 */ /* 0x0001e2000c101112 */
[----:B------:R-:W-:-:S02]  /*7470*/  ISETP.LT.OR P6, PT, R29, 0x62, !P1 ;  /* 0x000000621d00780c */ /* 0x000fc40004fc1670 */
[----:B------:R-:W-:Y:S01]  /*7480*/  F2FP.SATFINITE.E4M3.F32.PACK_AB_MERGE_C R17, RZ, R17, RZ ;  /* 0x00000011ff11723e */ /* 0x000fe200048070ff */
[----:B------:R-:W-:Y:S01]  /*7490*/  @!P3 STG.E.U8 desc[UR18][R10.64+0x58], R97 ;  /* 0x000058610a00b986 */ /* 0x000fe2000c101112 */
[----:B-1----:R-:W-:Y:S02]  /*74a0*/  F2FP.SATFINITE.E4M3.F32.PACK_AB_MERGE_C R25, RZ, R92, RZ ;  /* 0x0000005cff19723e */ /* 0x002fe400048070ff */
[----:B------:R-:W-:-:S03]  /*74b0*/  ISETP.LT.OR P3, PT, R29, 0x61, !P0 ;  /* 0x000000611d00780c */ /* 0x000fc60004761670 */
[----:B------:R1:W-:Y:S01]  /*74c0*/  @!P4 STG.E.U8 desc[UR18][R10.64+0x59], R25 ;  /* 0x000059190a00c986 */ /* 0x0003e2000c101112 */
[C---:B------:R-:W-:Y:S02]  /*74d0*/  ISETP.LT.OR P4, PT, R29.reuse, 0x62, !P0 ;  /* 0x000000621d00780c */ /* 0x040fe40004781670 */
[----:B0-----:R-:W-:Y:S01]  /*74e0*/  F2FP.SATFINITE.E4M3.F32.PACK_AB_MERGE_C R7, RZ, R90, RZ ;  /* 0x0000005aff07723e */ /* 0x001fe200048070ff */
[----:B------:R-:W-:Y:S01]  /*74f0*/  @!P5 STG.E.U8 desc[UR18][R12.64+0x60], R93 ;  /* 0x0000605d0c00d986 */ /* 0x000fe2000c101112 */
[----:B------:R-:W-:-:S03]  /*7500*/  ISETP.LT.OR P5, PT, R29, 0x69, !P1 ;  /* 0x000000691d00780c */ /* 0x000fc60004fa1670 */
[----:B------:R0:W-:Y:S01]  /*7510*/  @!P6 STG.E.U8 desc[UR18][R12.64+0x61], R7 ;  /* 0x000061070c00e986 */ /* 0x0001e2000c101112 */
[C---:B------:R-:W-:Y:S02]  /*7520*/  ISETP.LT.OR P6, PT, R29.reuse, 0x6a, !P1 ;  /* 0x0000006a1d00780c */ /* 0x040fe40004fc1670 */
[----:B-1----:R-:W-:Y:S01]  /*7530*/  F2FP.SATFINITE.E4M3.F32.PACK_AB_MERGE_C R25, RZ, R88, RZ ;  /* 0x00000058ff19723e */ /* 0x002fe200048070ff */
[----:B------:R-:W-:Y:S01]  /*7540*/  @!P3 STG.E.U8 desc[UR18][R10.64+0x60], R95 ;  /* 0x0000605f0a00b986 */ /* 0x000fe2000c101112 */
        /* <DEDUP_REMOVED lines=11> */
[----:B------:R-:W-:Y:S01]  /*7600*/  @!P4 STG.E.U8 desc[UR18][R10.64+0x69], R25 ;  /* 0x000069190a00c986 */ /* 0x000fe2000c101112 */
[C---:B------:R-:W-:Y:S02]  /*7610*/  ISETP.LT.OR P4, PT, R29.reuse, 0x79, !P1 ;  /* 0x000000791d00780c */ /* 0x040fe40004f81670 */
[C---:B------:R-:W-:Y:S01]  /*7620*/  ISETP.LT.OR P1, PT, R29.reuse, 0x7a, !P1 ;  /* 0x0000007a1d00780c */ /* 0x040fe20004f21670 */
[----:B------:R1:W-:Y:S01]  /*7630*/  @!P5 STG.E.U8 desc[UR18][R12.64+0x70], R23 ;  /* 0x000070170c00d986 */ /* 0x0003e2000c101112 */
[C---:B------:R-:W-:Y:S02]  /*7640*/  ISETP.LT.OR P5, PT, R29.reuse, 0x72, !P0 ;  /* 0x000000721d00780c */ /* 0x040fe400047a1670 */
[----:B0-----:R-:W-:Y:S01]  /*7650*/  F2FP.SATFINITE.E4M3.F32.PACK_AB_MERGE_C R7, RZ, R18, RZ ;  /* 0x00000012ff07723e */ /* 0x001fe200048070ff */
[----:B------:R0:W-:Y:S01]  /*7660*/  @!P6 STG.E.U8 desc[UR18][R12.64+0x71], R19 ;  /* 0x000071130c00e986 */ /* 0x0001e2000c101112 */
[C---:B------:R-:W-:Y:S02]  /*7670*/  ISETP.LT.OR P6, PT, R29.reuse, 0x79, !P0 ;  /* 0x000000791d00780c */ /* 0x040fe400047c1670 */
[----:B------:R-:W-:Y:S01]  /*7680*/  ISETP.LT.OR P0, PT, R29, 0x7a, !P0 ;  /* 0x0000007a1d00780c */ /* 0x000fe20004701670 */
[----:B------:R2:W-:Y:S01]  /*7690*/  @!P3 STG.E.U8 desc[UR18][R10.64+0x70], R21 ;  /* 0x000070150a00b986 */ /* 0x0005e2000c101112 */
[----:B-1----:R-:W-:-:S05]  /*76a0*/  F2FP.SATFINITE.E4M3.F32.PACK_AB_MERGE_C R23, RZ, R16, RZ ;  /* 0x00000010ff17723e */ /* 0x002fca00048070ff */
[----:B------:R2:W-:Y:S01]  /*76b0*/  @!P5 STG.E.U8 desc[UR18][R10.64+0x71], R7 ;  /* 0x000071070a00d986 */ /* 0x0005e2000c101112 */
[----:B0-----:R-:W-:-:S03]  /*76c0*/  F2FP.SATFINITE.E4M3.F32.PACK_AB_MERGE_C R19, RZ, R14, RZ ;  /* 0x0000000eff13723e */ /* 0x001fc600048070ff */
[----:B------:R2:W-:Y:S04]  /*76d0*/  @!P4 STG.E.U8 desc[UR18][R12.64+0x78], R15 ;  /* 0x0000780f0c00c986 */ /* 0x0005e8000c101112 */
[----:B------:R2:W-:Y:S04]  /*76e0*/  @!P1 STG.E.U8 desc[UR18][R12.64+0x79], R19 ;  /* 0x000079130c009986 */ /* 0x0005e8000c101112 */
[----:B------:R2:W-:Y:S04]  /*76f0*/  @!P6 STG.E.U8 desc[UR18][R10.64+0x78], R17 ;  /* 0x000078110a00e986 */ /* 0x0005e8000c101112 */
[----:B------:R2:W-:Y:S02]  /*7700*/  @!P0 STG.E.U8 desc[UR18][R10.64+0x79], R23 ;  /* 0x000079170a008986 */ /* 0x0005e4000c101112 */
.L_x_167:
[----:B------:R-:W-:Y:S05]  /*7710*/  BSYNC B0 ;  /* 0x0000000000007941 */ /* 0x000fea0003800000 */
.L_x_37:
[----:B------:R-:W-:Y:S01]  /*7720*/  ULDC UR6, c[0x0][0xc] ;  /* 0x0000030000067ab9 */ /* 0x000fe20000000800 */
[----:B------:R-:W-:Y:S01]  /*7730*/  ULDC UR7, c[0x0][0x10] ;  /* 0x0000040000077ab9 */ /* 0x000fe20000000800 */
[----:B0-2--5:R-:W0:Y:S01]  /*7740*/  LDC R7, c[0x0][0x14] ;  /* 0x00000500ff077b82 */ /* 0x025e220000000800 */
[----:B------:R-:W-:Y:S01]  /*7750*/  UIMAD.WIDE.U32 UR6, UR6, UR7, URZ ;  /* 0x00000007060672a5 */ /* 0x000fe2000f8e003f */
[----:B----4-:R-:W-:Y:S01]  /*7760*/  PRMT R10, RZ, 0x7610, R10 ;  /* 0x00007610ff0a7816 */ /* 0x010fe2000000000a */
[----:B------:R-:W-:-:S04]  /*7770*/  IMAD.MOV.U32 R11, RZ, RZ, -0x1 ;  /* 0xffffffffff0b7424 */ /* 0x000fc800078e00ff */
[----:B0-----:R-:W-:-:S04]  /*7780*/  IMAD.WIDE.U32 R2, R7, UR6, R2 ;  /* 0x0000000607027c25 */ /* 0x001fc8000f8e0002 */
[----:B------:R-:W-:Y:S01]  /*7790*/  IMAD R7, R7, UR7, RZ ;  /* 0x0000000707077c24 */ /* 0x000fe2000f8e02ff */
[----:B------:R-:W-:Y:S02]  /*77a0*/  ULDC.64 UR6, c[0x0][0x650] ;  /* 0x0001940000067ab9 */ /* 0x000fe40000000a00 */
[----:B------:R-:W-:Y:S01]  /*77b0*/  ISETP.GE.U32.AND P0, PT, R2, UR6, PT ;  /* 0x0000000602007c0c */ /* 0x000fe2000bf06070 */
[----:B------:R-:W-:Y:S02]  /*77c0*/  IMAD.IADD R3, R3, 0x1, R7 ;  /* 0x0000000103037824 */ /* 0x000fe400078e0207 */
[----:B------:R-:W-:-:S03]  /*77d0*/  IMAD.MOV.U32 R7, RZ, RZ, -0x1 ;  /* 0xffffffffff077424 */ /* 0x000fc600078e00ff */
[----:B------:R-:W-:-:S13]  /*77e0*/  ISETP.GE.U32.AND.EX P0, PT, R3, UR7, PT, P0 ;  /* 0x0000000703007c0c */ /* 0x000fda000bf06100 */
[----:B------:R-:W-:Y:S05]  /*77f0*/  @P0 BRA `(.L_x_168) ;  /* 0x0000000400600947 */ /* 0x000fea0003800000 */
[----:B------:R-:W0:Y:S01]  /*7800*/  S2R R22, SR_CTAID.X ;  /* 0x0000000000167919 */ /* 0x000e220000002500 */
[----:B------:R-:W2:Y:S01]  /*7810*/  LDC.64 R16, c[0x0][0x628] ;  /* 0x00018a00ff107b82 */ /* 0x000ea20000000a00 */
[----:B------:R-:W-:Y:S01]  /*7820*/  ULDC UR6, c[0x0][0x150] ;  /* 0x0000540000067ab9 */ /* 0x000fe20000000800 */
[----:B------:R-:W-:Y:S01]  /*7830*/  IMAD.MOV.U32 R14, RZ, RZ, R2 ;  /* 0x000000ffff0e7224 */ /* 0x000fe200078e0002 */
[----:B------:R-:W4:Y:S01]  /*7840*/  S2R R24, SR_CTAID.Y ;  /* 0x0000000000187919 */ /* 0x000f220000002600 */
[----:B------:R-:W-:-:S04]  /*7850*/  IMAD.MOV.U32 R15, RZ, RZ, R3 ;  /* 0x000000ffff0f7224 */ /* 0x000fc800078e0003 */
[----:B------:R-:W1:Y:S08]  /*7860*/  LDC R25, c[0x0][0x144] ;  /* 0x00005100ff197b82 */ /* 0x000e700000000800 */
[----:B------:R-:W1:Y:S08]  /*7870*/  LDC R18, c[0x0][0x630] ;  /* 0x00018c00ff127b82 */ /* 0x000e700000000800 */
[----:B------:R-:W1:Y:S01]  /*7880*/  LDC.64 R20, c[0x0][0x620] ;  /* 0x00018800ff147b82 */ /* 0x000e620000000a00 */
[----:B--2---:R-:W-:-:S04]  /*7890*/  ISETP.NE.U32.AND P0, PT, R16, RZ, PT ;  /* 0x000000ff1000720c */ /* 0x004fc80003f05070 */
[----:B------:R-:W-:Y:S02]  /*78a0*/  ISETP.NE.AND.EX P0, PT, R17, RZ, PT, P0 ;  /* 0x000000ff1100720c */ /* 0x000fe40003f05300 */
[----:B0-----:R-:W-:-:S05]  /*78b0*/  I2FP.F32.U32 R7, R22 ;  /* 0x0000001600077245 */ /* 0x001fca0000201000 */
[----:B------:R-:W-:-:S04]  /*78c0*/  FMUL R7, R7, UR6 ;  /* 0x0000000607077c20 */ /* 0x000fc80008400000 */
[----:B------:R0:W2:Y:S02]  /*78d0*/  F2I.U32.TRUNC.NTZ R23, R7 ;  /* 0x0000000700177305 */ /* 0x0000a4000020f000 */
[----:B----4-:R-:W-:Y:S05]  /*78e0*/  @!P0 BRA `(.L_x_169) ;  /* 0x0000000000288947 */ /* 0x010fea0003800000 */
[----:B0-----:R-:W0:Y:S02]  /*78f0*/  LDC R7, c[0x0][0x634] ;  /* 0x00018d00ff077b82 */ /* 0x001e240000000800 */
        /* <DEDUP_REMOVED lines=9> */
.L_x_169:
[-CC-:B-1----:R-:W-:Y:S01]  /*7990*/  SHF.R.U64 R19, R14, R18.reuse, R15.reuse ;  /* 0x000000120e137219 */ /* 0x182fe2000000120f */
[----:B------:R-:W1:Y:S01]  /*79a0*/  LDC.64 R30, c[0x0][0x640] ;  /* 0x00019000ff1e7b82 */ /* 0x000e620000000a00 */
[----:B0-----:R-:W-:Y:S01]  /*79b0*/  SHF.R.U32.HI R7, RZ, R18, R15 ;  /* 0x00000012ff077219 */ /* 0x001fe2000001160f */
[----:B--2---:R-:W-:Y:S01]  /*79c0*/  IMAD.MOV R23, RZ, RZ, -R23 ;  /* 0x000000ffff177224 */ /* 0x004fe200078e0a17 */
[----:B------:R-:W-:Y:S01]  /*79d0*/  IADD3 R13, P0, RZ, -R19, RZ ;  /* 0x80000013ff0d7210 */ /* 0x000fe20007f1e0ff */
[----:B------:R-:W-:Y:S02]  /*79e0*/  ULDC UR6, c[0x0][0x154] ;  /* 0x0000550000067ab9 */ /* 0x000fe40000000800 */
[----:B------:R-:W-:Y:S02]  /*79f0*/  IMAD R25, R25, R23, R22 ;  /* 0x0000001719197224 */ /* 0x000fe400078e0216 */
[----:B------:R-:W0:Y:S01]  /*7a00*/  LDC R14, c[0x0][0x618] ;  /* 0x00018600ff0e7b82 */ /* 0x000e220000000800 */
[----:B------:R-:W-:-:S02]  /*7a10*/  IMAD.X R7, RZ, RZ, ~R7, P0 ;  /* 0x000000ffff077224 */ /* 0x000fc400000e0e07 */
[----:B------:R-:W-:-:S04]  /*7a20*/  IMAD.WIDE.U32 R10, R13, R20, R2 ;  /* 0x000000140d0a7225 */ /* 0x000fc800078e0002 */
[----:B------:R-:W-:Y:S01]  /*7a30*/  IMAD R12, R7, R20, RZ ;  /* 0x00000014070c7224 */ /* 0x000fe200078e02ff */
[----:B---3--:R-:W2:Y:S03]  /*7a40*/  LDC R26, c[0x0][0x608] ;  /* 0x00018200ff1a7b82 */ /* 0x008ea60000000800 */
[----:B------:R-:W-:Y:S02]  /*7a50*/  IMAD R7, R13, R21, R12 ;  /* 0x000000150d077224 */ /* 0x000fe400078e020c */
[----:B------:R-:W-:Y:S02]  /*7a60*/  IMAD.MOV.U32 R13, RZ, RZ, 0x1 ;  /* 0x00000001ff0d7424 */ /* 0x000fe400078e00ff */
[----:B------:R-:W-:Y:S01]  /*7a70*/  IMAD.IADD R7, R11, 0x1, R7 ;  /* 0x000000010b077824 */ /* 0x000fe200078e0207 */
[----:B------:R-:W3:Y:S01]  /*7a80*/  LDC R28, c[0x0][0x658] ;  /* 0x00019600ff1c7b82 */ /* 0x000ee20000000800 */
[----:B------:R-:W-:-:S02]  /*7a90*/  I2FP.F32.U32 R11, R24 ;  /* 0x00000018000b7245 */ /* 0x000fc40000201000 */
[----:B-1----:R-:W-:-:S03]  /*7aa0*/  ISETP.NE.U32.AND P0, PT, R30, RZ, PT ;  /* 0x000000ff1e00720c */ /* 0x002fc60003f05070 */
[----:B------:R-:W-:Y:S01]  /*7ab0*/  FMUL R12, R11, UR6 ;  /* 0x000000060b0c7c20 */ /* 0x000fe20008400000 */
[----:B------:R-:W-:Y:S01]  /*7ac0*/  ISETP.NE.AND.EX P0, PT, R31, RZ, PT, P0 ;  /* 0x000000ff1f00720c */ /* 0x000fe20003f05300 */
[----:B------:R-:W1:Y:S01]  /*7ad0*/  LDC R23, c[0x0][0x148] ;  /* 0x00005200ff177b82 */ /* 0x000e620000000800 */
[-CC-:B0-----:R-:W-:Y:S01]  /*7ae0*/  SHF.R.U64 R18, R10, R14.reuse, R7.reuse ;  /* 0x0000000e0a127219 */ /* 0x181fe20000001207 */
[----:B------:R0:W4:Y:S01]  /*7af0*/  F2I.U32.TRUNC.NTZ R20, R12 ;  /* 0x0000000c00147305 */ /* 0x000122000020f000 */
[----:B------:R-:W-:Y:S01]  /*7b00*/  SHF.R.U32.HI R7, RZ, R14, R7 ;  /* 0x0000000eff077219 */ /* 0x000fe20000011607 */
[----:B------:R-:W-:-:S04]  /*7b10*/  IMAD.MOV.U32 R11, RZ, RZ, -0x1 ;  /* 0xffffffffff0b7424 */ /* 0x000fc800078e00ff */
[----:B------:R-:W0:Y:S01]  /*7b20*/  LDC R22, c[0x0][0x600] ;  /* 0x00018000ff167b82 */ /* 0x000e220000000800 */
[-CC-:B--2---:R-:W-:Y:S02]  /*7b30*/  SHF.R.U64 R16, R18, R26.reuse, R7.reuse ;  /* 0x0000001a12107219 */ /* 0x184fe40000001207 */
[----:B------:R-:W-:-:S05]  /*7b40*/  SHF.R.U32.HI R7, RZ, R26, R7 ;  /* 0x0000001aff077219 */ /* 0x000fca0000011607 */
[----:B------:R-:W2:Y:S01]  /*7b50*/  LDC R29, c[0x0][0x648] ;  /* 0x00019200ff1d7b82 */ /* 0x000ea20000000800 */
[-C--:B---3--:R-:W-:Y:S02]  /*7b60*/  SHF.L.U32 R10, R11, R28.reuse, RZ ;  /* 0x0000001c0b0a7219 */ /* 0x088fe400000006ff */
[--C-:B------:R-:W-:Y:S02]  /*7b70*/  SHF.R.U64 R21, R16, R28, R7.reuse ;  /* 0x0000001c10157219 */ /* 0x100fe40000001207 */
[----:B------:R-:W-:Y:S02]  /*7b80*/  LOP3.LUT R27, RZ, R10, RZ, 0x33, !PT ;  /* 0x0000000aff1b7212 */ /* 0x000fe400078e33ff */
[-C--:B------:R-:W-:Y:S01]  /*7b90*/  SHF.R.U32.HI R11, RZ, R28.reuse, R7 ;  /* 0x0000001cff0b7219 */ /* 0x080fe20000011607 */
[----:B------:R-:W3:Y:S01]  /*7ba0*/  LDC R32, c[0x0][0x638] ;  /* 0x00018e00ff207b82 */ /* 0x000ee20000000800 */
[----:B------:R-:W-:Y:S01]  /*7bb0*/  SHF.L.U32 R26, R13, R28, RZ ;  /* 0x0000001c0d1a7219 */ /* 0x000fe200000006ff */
[----:B------:R-:W-:-:S06]  /*7bc0*/  IMAD.MOV.U32 R10, RZ, RZ, R21 ;  /* 0x000000ffff0a7224 */ /* 0x000fcc00078e0015 */
[----:B------:R-:W0:Y:S01]  /*7bd0*/  LDC R33, c[0x0][0x610] ;  /* 0x00018400ff217b82 */ /* 0x000e220000000800 */
[----:B----4-:R-:W-:Y:S05]  /*7be0*/  @!P0 BRA `(.L_x_170) ;  /* 0x0000000000288947 */ /* 0x010fea0003800000 */
[----:B------:R-:W4:Y:S02]  /*7bf0*/  LDC R10, c[0x0][0x64c] ;  /* 0x00019300ff0a7b82 */ /* 0x000f240000000800 */
[----:B----4-:R-:W-:-:S05]  /*7c00*/  IADD3 R7, P0, R21, R10, RZ ;  /* 0x0000000a15077210 */ /* 0x010fca0007f1e0ff */
[----:B------:R-:W-:-:S04]  /*7c10*/  IMAD.X R17, RZ, RZ, R11, P0 ;  /* 0x000000ffff117224 */ /* 0x000fc800000e060b */
[----:B------:R-:W-:-:S04]  /*7c20*/  IMAD.WIDE.U32 R10, R17, R30, RZ ;  /* 0x0000001e110a7225 */ /* 0x000fc800078e00ff */
[----:B0-----:R-:W-:-:S04]  /*7c30*/  IMAD.WIDE.U32 R12, P0, R7, R31, R10 ;  /* 0x0000001f070c7225 */ /* 0x001fc8000780000a */
[----:B------:R-:W-:-:S04]  /*7c40*/  IMAD.WIDE.U32 R10, R7, R30, RZ ;  /* 0x0000001e070a7225 */ /* 0x000fc800078e00ff */
[----:B------:R-:W-:Y:S01]  /*7c50*/  IMAD.X R15, RZ, RZ, RZ, P0 ;  /* 0x000000ffff0f7224 */ /* 0x000fe200000e06ff */
[----:B------:R-:W-:Y:S01]  /*7c60*/  IADD3 RZ, P0, R11, R12, RZ ;  /* 0x0000000c0bff7210 */ /* 0x000fe20007f1e0ff */
[----:B------:R-:W-:-:S04]  /*7c70*/  IMAD.MOV.U32 R14, RZ, RZ, R13 ;  /* 0x000000ffff0e7224 */ /* 0x000fc800078e000d */
[----:B------:R-:W-:-:S08]  /*7c80*/  IMAD.WIDE.U32.X R10, R17, R31, R14, P0 ;  /* 0x0000001f110a7225 */ /* 0x000fd000000e040e */
.L_x_170:
[----:B--2---:R-:W-:Y:S01]  /*7c90*/  SHF.R.U64 R7, R10, R29, R11 ;  /* 0x0000001d0a077219 */ /* 0x004fe2000000120b */
[----:B0-----:R-:W-:Y:S01]  /*7ca0*/  VIADD R11, R22, 0xffffffff ;  /* 0xffffffff160b7836 */ /* 0x001fe20000000000 */
[----:B------:R-:W-:Y:S01]  /*7cb0*/  LOP3.LUT R28, R16, R27, RZ, 0xc0, !PT ;  /* 0x0000001b101c7212 */ /* 0x000fe200078ec0ff */
[----:B------:R-:W-:Y:S02]  /*7cc0*/  IMAD.MOV R20, RZ, RZ, -R20 ;  /* 0x000000ffff147224 */ /* 0x000fe400078e0a14 */
[----:B------:R-:W-:Y:S01]  /*7cd0*/  IMAD.MOV R10, RZ, RZ, -R7 ;  /* 0x000000ffff0a7224 */ /* 0x000fe200078e0a07 */
[----:B------:R-:W-:Y:S01]  /*7ce0*/  LOP3.LUT R18, R18, R11, RZ, 0xc0, !PT ;  /* 0x0000000b12127212 */ /* 0x000fe200078ec0ff */
[----:B------:R-:W-:Y:S02]  /*7cf0*/  IMAD R28, R26, R7, R28 ;  /* 0x000000071a1c7224 */ /* 0x000fe400078e021c */
[----:B-1----:R-:W-:Y:S02]  /*7d00*/  @P2 IMAD R25, R23, R20, R24 ;  /* 0x0000001417192224 */ /* 0x002fe400078e0218 */
[----:B---3--:R-:W-:-:S02]  /*7d10*/  IMAD R7, R10, R32, R21 ;  /* 0x000000200a077224 */ /* 0x008fc400078e0215 */
[----:B------:R-:W-:Y:S02]  /*7d20*/  IMAD R28, R28, R33, R25 ;  /* 0x000000211c1c7224 */ /* 0x000fe400078e0219 */
[----:B------:R-:W-:Y:S02]  /*7d30*/  IMAD R7, R7, R22, R18 ;  /* 0x0000001607077224 */ /* 0x000fe400078e0212 */
[----:B------:R-:W-:-:S03]  /*7d40*/  IMAD.MOV.U32 R10, RZ, RZ, 0x1 ;  /* 0x00000001ff0a7424 */ /* 0x000fc600078e00ff */
[----:B------:R-:W-:Y:S02]  /*7d50*/  SEL R11, R7, R28, !P2 ;  /* 0x0000001c070b7207 */ /* 0x000fe40005000000 */
[----:B------:R-:W-:Y:S01]  /*7d60*/  SEL R28, R28, R7, !P2 ;  /* 0x000000071c1c7207 */ /* 0x000fe20005000000 */
[----:B------:R-:W-:-:S07]  /*7d70*/  IMAD.MOV.U32 R7, RZ, RZ, R19 ;  /* 0x000000ffff077224 */ /* 0x000fce00078e0013 */
.L_x_168:
[----:B------:R-:W-:Y:S01]  /*7d80*/  LOP3.LUT P0, RZ, R10, 0xff, RZ, 0xc0, !PT ;  /* 0x000000ff0aff7812 */ /* 0x000fe2000780c0ff */
[----:B------:R-:W-:-:S12]  /*7d90*/  IMAD.MOV.U32 R10, RZ, RZ, R28 ;  /* 0x000000ffff0a7224 */ /* 0x000fd800078e001c */
[----:B------:R-:W-:Y:S05]  /*7da0*/  @P0 BRA `(.L_x_171) ;  /* 0xffffff9400100947 */ /* 0x000fea000383ffff */
[----:B------:R-:W-:Y:S05]  /*7db0*/  EXIT ;  /* 0x000000000000794d */ /* 0x000fea0003800000 */
.L_x_7:
[----:B0-----:R-:W-:Y:S01]  /*7dc0*/  ULDC.64 UR4, c[0x0][0x650] ;  /* 0x0001940000047ab9 */ /* 0x001fe20000000a00 */
        /* <DEDUP_REMOVED lines=25> */
.L_x_173:
[----:B------:R-:W0:Y:S01]  /*7f60*/  LDC.64 R28, c[0x0][0x640] ;  /* 0x00019000ff1c7b82 */ /* 0x000e220000000a00 */
[-CC-:B------:R-:W-:Y:S01]  /*7f70*/  SHF.R.U64 R21, R16, R6.reuse, R17.reuse ;  /* 0x0000000610157219 */ /* 0x180fe20000001211 */
[----:B------:R-:W-:Y:S01]  /*7f80*/  IMAD.MOV.U32 R31, RZ, RZ, 0x1 ;  /* 0x00000001ff1f7424 */ /* 0x000fe200078e00ff */
[----:B------:R-:W-:Y:S02]  /*7f90*/  SHF.R.U32.HI R5, RZ, R6, R17 ;  /* 0x00000006ff057219 */ /* 0x000fe40000011611 */
        /* <DEDUP_REMOVED lines=9> */
[----:B0-----:R-:W-:Y:S01]  /*8030*/  ISETP.NE.U32.AND P0, PT, R28, RZ, PT ;  /* 0x000000ff1c00720c */ /* 0x001fe20003f05070 */
[----:B------:R-:W-:-:S03]  /*8040*/  IMAD.MOV.U32 R11, RZ, RZ, -0x1 ;  /* 0xffffffffff0b7424 */ /* 0x000fc600078e00ff */
[----:B------:R-:W-:Y:S02]  /*8050*/  ISETP.NE.AND.EX P0, PT, R29, RZ, PT, P0 ;  /* 0x000000ff1d00720c */ /* 0x000fe40003f05300 */
[----:B------:R-:W0:Y:S01]  /*8060*/  LDC R24, c[0x0][0x600] ;  /* 0x00018000ff187b82 */ /* 0x000e220000000800 */
[-CC-:B-1----:R-:W-:Y:S02]  /*8070*/  SHF.R.U64 R18, R10, R14.reuse, R5.reuse ;  /* 0x0000000e0a127219 */ /* 0x182fe40000001205 */
[----:B------:R-:W-:-:S05]  /*8080*/  SHF.R.U32.HI R5, RZ, R14, R5 ;  /* 0x0000000eff057219 */ /* 0x000fca0000011605 */
        /* <DEDUP_REMOVED lines=21> */
.L_x_174:
[----:B-1----:R-:W-:Y:S01]  /*81e0*/  SHF.R.U64 R6, R10, R25, R11 ;  /* 0x000000190a067219 */ /* 0x002fe2000000120b */
[----:B0-----:R-:W-:Y:S01]  /*81f0*/  VIADD R11, R24, 0xffffffff ;  /* 0xffffffff180b7836 */ /* 0x001fe20000000000 */
[----:B------:R-:W-:Y:S01]  /*8200*/  SHF.L.U32 R9, R31, R26, RZ ;  /* 0x0000001a1f097219 */ /* 0x000fe200000006ff */
[----:B------:R-:W-:Y:S01]  /*8210*/  @P2 IMAD R12, R13, R20, R8 ;  /* 0x000000140d0c2224 */ /* 0x000fe200078e0208 */
[----:B------:R-:W-:Y:S01]  /*8220*/  LOP3.LUT R5, R22, R33, RZ, 0xc0, !PT ;  /* 0x0000002116057212 */ /* 0x000fe200078ec0ff */
[----:B------:R-:W-:Y:S01]  /*8230*/  IMAD.MOV R10, RZ, RZ, -R6 ;  /* 0x000000ffff0a7224 */ /* 0x000fe200078e0a06 */
[----:B------:R-:W-:Y:S01]  /*8240*/  LOP3.LUT R18, R18, R11, RZ, 0xc0, !PT ;  /* 0x0000000b12127212 */ /* 0x000fe200078ec0ff */
[----:B------:R-:W-:Y:S02]  /*8250*/  IMAD.MOV.U32 R8, RZ, RZ, 0x1 ;  /* 0x00000001ff087424 */ /* 0x000fe400078e00ff */
[----:B------:R-:W-:Y:S02]  /*8260*/  IMAD R9, R9, R6, R5 ;  /* 0x0000000609097224 */ /* 0x000fe400078e0205 */
[----:B--2---:R-:W-:-:S02]  /*8270*/  IMAD R5, R10, R27, R23 ;  /* 0x0000001b0a057224 */ /* 0x004fc400078e0217 */
[----:B---3--:R-:W-:Y:S02]  /*8280*/  IMAD R6, R9, R30, R12 ;  /* 0x0000001e09067224 */ /* 0x008fe400078e020c */
[----:B------:R-:W-:Y:S01]  /*8290*/  IMAD R9, R5, R24, R18 ;  /* 0x0000001805097224 */ /* 0x000fe200078e0212 */
[----:B------:R-:W-:Y:S01]  /*82a0*/  PRMT R5, R8, 0x7610, R5 ;  /* 0x0000761008057816 */ /* 0x000fe20000000005 */
[----:B------:R-:W-:-:S03]  /*82b0*/  IMAD.MOV.U32 R16, RZ, RZ, R21 ;  /* 0x000000ffff107224 */ /* 0x000fc600078e0015 */
[----:B------:R-:W-:Y:S02]  /*82c0*/  SEL R17, R9, R6, !P2 ;  /* 0x0000000609117207 */ /* 0x000fe40005000000 */
[----:B------:R-:W-:-:S07]  /*82d0*/  SEL R6, R6, R9, !P2 ;  /* 0x0000000906067207 */ /* 0x000fce0005000000 */
.L_x_172:
[----:B------:R-:W-:-:S08]  /*82e0*/  NOP ;  /* 0x0000000000007918 */ /* 0x000fd00000000000 */
[----:B------:R-:W0:-:S00]  /*82f0*/  USETMAXREG.DEALLOC.CTAPOOL 0x28 ;  /* 0x00000028000079c8 */ /* 0x000e0000080e0500 */
[----:B0-----:R-:W-:-:S13]  /*8300*/  ISETP.NE.AND P0, PT, R7, RZ, PT ;  /* 0x000000ff0700720c */ /* 0x001fda0003f05270 */
[----:B------:R-:W-:Y:S05]  /*8310*/  @P0 EXIT ;  /* 0x000000000000094d */ /* 0x000fea0003800000 */
[----:B------:R-:W-:Y:S01]  /*8320*/  LOP3.LUT P0, RZ, R5, 0xff, RZ, 0xc0, !PT ;  /* 0x000000ff05ff7812 */ /* 0x000fe2000780c0ff */
[----:B------:R-:W-:Y:S02]  /*8330*/  IMAD.MOV.U32 R11, RZ, RZ, 0x1 ;  /* 0x00000001ff0b7424 */ /* 0x000fe400078e00ff */
[----:B------:R-:W-:-:S10]  /*8340*/  IMAD.MOV.U32 R15, RZ, RZ, RZ ;  /* 0x000000ffff0f7224 */ /* 0x000fd400078e00ff */
[----:B------:R-:W-:Y:S05]  /*8350*/  @!P0 BRA `(.L_x_175) ;  /* 0x0000000c00708947 */ /* 0x000fea0003800000 */
[----:B------:R-:W0:Y:S01]  /*8360*/  LDC R5, c[0x0][0x28c] ;  /* 0x0000a300ff057b82 */ /* 0x000e220000000800 */
[----:B------:R-:W-:Y:S01]  /*8370*/  UMOV UR14, 0x1 ;  /* 0x00000001000e7882 */ /* 0x000fe20000000000 */
[----:B------:R-:W-:Y:S01]  /*8380*/  ULDC UR9, c[0x0][0xc] ;  /* 0x0000030000097ab9 */ /* 0x000fe20000000800 */
[----:B------:R-:W-:Y:S01]  /*8390*/  ULDC UR12, c[0x0][0x10] ;  /* 0x00000400000c7ab9 */ /* 0x000fe20000000800 */
[----:B------:R-:W-:Y:S01]  /*83a0*/  ULDC UR5, c[0x0][0x658] ;  /* 0x0001960000057ab9 */ /* 0x000fe20000000800 */
[----:B------:R-:W-:Y:S01]  /*83b0*/  UMOV UR7, 0xffffffff ;  /* 0xffffffff00077882 */ /* 0x000fe20000000000 */
[----:B------:R-:W-:Y:S01]  /*83c0*/  BSSY B0, `(.L_x_175) ;  /* 0x00000d5000007945 */ /* 0x000fe20003800000 */
[----:B------:R-:W-:Y:S01]  /*83d0*/  USHF.L.U32 UR7, UR7, UR5, URZ ;  /* 0x0000000507077299 */ /* 0x000fe2000800063f */
[----:B------:R-:W1:Y:S01]  /*83e0*/  S2UR UR8, SR_CgaCtaId ;  /* 0x00000000000879c3 */ /* 0x000e620000008800 */
[----:B------:R-:W-:Y:S01]  /*83f0*/  USHF.L.U32 UR5, UR14, UR5, URZ ;  /* 0x000000050e057299 */ /* 0x000fe2000800063f */
[----:B------:R-:W-:Y:S01]  /*8400*/  IMAD.MOV.U32 R13, RZ, RZ, 0x1 ;  /* 0x00000001ff0d7424 */ /* 0x000fe200078e00ff */
[----:B------:R-:W-:Y:S01]  /*8410*/  LOP3.LUT R14, R4, 0x2, RZ, 0xfc, !PT ;  /* 0x00000002040e7812 */ /* 0x000fe200078efcff */
[----:B------:R-:W-:Y:S01]  /*8420*/  IMAD.MOV.U32 R11, RZ, RZ, 0x1 ;  /* 0x00000001ff0b7424 */ /* 0x000fe200078e00ff */
[----:B------:R-:W-:Y:S01]  /*8430*/  ULDC UR4, c[0x0][0x600] ;  /* 0x0001800000047ab9 */ /* 0x000fe20000000800 */
[----:B------:R-:W-:Y:S01]  /*8440*/  IMAD.MOV.U32 R15, RZ, RZ, RZ ;  /* 0x000000ffff0f7224 */ /* 0x000fe200078e00ff */
[----:B------:R-:W-:Y:S01]  /*8450*/  UMOV UR15, 0x5 ;  /* 0x00000005000f7882 */ /* 0x000fe20000000000 */
[----:B------:R-:W-:-:S02]  /*8460*/  UIADD3 UR4, UR4, -0x1, URZ ;  /* 0xffffffff04047890 */ /* 0x000fc4000fffe03f */
[----:B------:R-:W-:Y:S01]  /*8470*/  ULOP3.LUT UR7, URZ, UR7, URZ, 0x33, !UPT ;  /* 0x000000073f077292 */ /* 0x000fe2000f8e333f */
[----:B------:R-:W-:Y:S01]  /*8480*/  ULDC.64 UR30, c[0x0][0x198] ;  /* 0x00006600001e7ab9 */ /* 0x000fe20000000a00 */
[----:B0-----:R-:W-:-:S05]  /*8490*/  VIADD R5, R5, 0x1f ;  /* 0x0000001f05057836 */ /* 0x001fca0000000000 */
[----:B------:R-:W-:Y:S01]  /*84a0*/  SHF.R.S32.HI R8, RZ, 0x1f, R5 ;  /* 0x0000001fff087819 */ /* 0x000fe20000011405 */
[----:B-1----:R-:W-:-:S03]  /*84b0*/  ULOP3.LUT UR10, UR8, 0x1, URZ, 0xc0, !UPT ;  /* 0x00000001080a7892 */ /* 0x002fc6000f8ec03f */
[----:B------:R-:W-:Y:S01]  /*84c0*/  LEA.HI R8, R8, R5, RZ, 0x5 ;  /* 0x0000000508087211 */ /* 0x000fe200078f28ff */
[----:B------:R-:W-:Y:S02]  /*84d0*/  USHF.R.U32.HI UR28, URZ, 0x1, UR8 ;  /* 0x000000013f1c7899 */ /* 0x000fe40008011608 */
[----:B------:R-:W-:Y:S01]  /*84e0*/  USHF.L.U32 UR6, UR8, 0x6, URZ ;  /* 0x0000000608067899 */ /* 0x000fe2000800063f */
[----:B------:R-:W-:Y:S01]  /*84f0*/  SHF.R.S32.HI R10, RZ, 0x5, R8 ;  /* 0x00000005ff0a7819 */ /* 0x000fe20000011408 */
[----:B------:R-:W-:Y:S02]  /*8500*/  USHF.L.U32 UR27, UR8, 0xb, URZ ;  /* 0x0000000b081b7899 */ /* 0x000fe4000800063f */
[----:B------:R-:W-:Y:S02]  /*8510*/  ULOP3.LUT UR8, UR8, 0xfffffffe, URZ, 0xc0, !UPT ;  /* 0xfffffffe08087892 */ /* 0x000fe4000f8ec03f */
[----:B------:R-:W-:Y:S01]  /*8520*/  UISETP.GT.U32.AND UP0, UPT, UR10, 0xffff, UPT ;  /* 0x0000ffff0a00788c */ /* 0x000fe2000bf04070 */
[----:B------:R-:W-:Y:S01]  /*8530*/  VIADD R5, R10, 0x1 ;  /* 0x000000010a057836 */ /* 0x000fe20000000000 */
[----:B------:R-:W-:-:S02]  /*8540*/  USHF.L.U32 UR13, UR14, UR8, URZ ;  /* 0x000000080e0d7299 */ /* 0x000fc4000800063f */
[----:B------:R-:W-:Y:S02]  /*8550*/  ULOP3.LUT UR11, UR8, 0x1, URZ, 0xfc, !UPT ;  /* 0x00000001080b7892 */ /* 0x000fe4000f8efc3f */
[----:B------:R-:W-:Y:S02]  /*8560*/  UIMAD.WIDE.U32 UR8, UR9, UR12, URZ ;  /* 0x0000000c090872a5 */ /* 0x000fe4000f8e003f */
[----:B------:R-:W-:Y:S01]  /*8570*/  USEL UR10, UR10, 0xffff, !UP0 ;  /* 0x0000ffff0a0a7887 */ /* 0x000fe2000c000000 */
[----:B------:R-:W-:Y:S01]  /*8580*/  ULDC UR12, c[0x0][0x14] ;  /* 0x00000500000c7ab9 */ /* 0x000fe20000000800 */
[----:B------:R-:W-:Y:S02]  /*8590*/  USHF.L.U32 UR11, UR14, UR11, URZ ;  /* 0x0000000b0e0b7299 */ /* 0x000fe4000800063f */
[----:B------:R-:W-:Y:S02]  /*85a0*/  UIMAD.WIDE.U32 UR24, UR8, UR12, URZ ;  /* 0x0000000c081872a5 */ /* 0x000fe4000f8e003f */
[----:B------:R-:W-:-:S02]  /*85b0*/  UIMAD UR14, UR9, UR12, URZ ;  /* 0x0000000c090e72a4 */ /* 0x000fc4000f8e023f */
[----:B------:R-:W-:Y:S02]  /*85c0*/  ULOP3.LUT UR10, UR10, 0xffff, URZ, 0xc0, !UPT ;  /* 0x0000ffff0a0a7892 */ /* 0x000fe4000f8ec03f */
[----:B------:R-:W-:Y:S02]  /*85d0*/  ULOP3.LUT UR6, UR6, 0x40, URZ, 0xc0, !UPT ;  /* 0x0000004006067892 */ /* 0x000fe4000f8ec03f */
[----:B------:R-:W-:Y:S02]  /*85e0*/  ULOP3.LUT UR13, UR13, UR11, URZ, 0xfc, !UPT ;  /* 0x0000000b0d0d7292 */ /* 0x000fe4000f8efc3f */
[----:B------:R-:W-:Y:S02]  /*85f0*/  UIADD3 UR14, UR25, UR14, URZ ;  /* 0x0000000e190e7290 */ /* 0x000fe4000fffe03f */
[----:B------:R-:W-:-:S12]  /*8600*/  USHF.L.U32 UR15, UR15, UR10, URZ ;  /* 0x0000000a0f0f7299 */ /* 0x000fd8000800063f */
.L_x_186:
[----:B------:R-:W-:-:S03]  /*8610*/  UMOV UR8, 0xffffffff ;  /* 0xffffffff00087882 */ /* 0x000fc60000000000 */
[----:B------:R-:W-:Y:S05]  /*8620*/  BRA.DIV UR8, `(.L_x_176) ;  /* 0x0000000e08d07947 */ /* 0x000fea000b800000 */
[----:B------:R-:W-:-:S13]  /*8630*/  ELECT P0, URZ, PT ;  /* 0x00000000003f782f */ /* 0x000fda0003800000 */
.L_x_198:
[----:B------:R-:W0:Y:S01]  /*8640*/  LDC R7, c[0x0][0x28c] ;  /* 0x0000a300ff077b82 */ /* 0x000e220000000800 */
[----:B------:R-:W-:Y:S01]  /*8650*/  BSSY B1, `(.L_x_177) ;  /* 0x000003b000017945 */ /* 0x000fe20003800000 */
[----:B0-----:R-:W-:-:S13]  /*8660*/  ISETP.LT.OR P0, PT, R7, 0x1, !P0 ;  /* 0x000000010700780c */ /* 0x001fda0004701670 */
[----:B------:R-:W-:Y:S05]  /*8670*/  @P0 BRA `(.L_x_178) ;  /* 0x0000000000e00947 */ /* 0x000fea0003800000 */
[----:B------:R-:W-:Y:S01]  /*8680*/  LEA R9, R6, UR28, 0x1 ;  /* 0x0000001c06097c11 */ /* 0x000fe2000f8e08ff */
[----:B------:R-:W-:Y:S01]  /*8690*/  IMAD.MOV.U32 R21, RZ, RZ, RZ ;  /* 0x000000ffff157224 */ /* 0x000fe200078e00ff */
[----:B------:R-:W-:Y:S01]  /*86a0*/  LEA R17, R17, UR6, 0x7 ;  /* 0x0000000611117c11 */ /* 0x000fe2000f8e38ff */
[----:B------:R-:W-:Y:S02]  /*86b0*/  IMAD.MOV.U32 R6, RZ, RZ, R5 ;  /* 0x000000ffff067224 */ /* 0x000fe400078e0005 */
[----:B------:R-:W-:Y:S02]  /*86c0*/  IMAD.MOV.U32 R7, RZ, RZ, R11 ;  /* 0x000000ffff077224 */ /* 0x000fe400078e000b */
[----:B------:R-:W-:Y:S02]  /*86d0*/  IMAD.MOV.U32 R8, RZ, RZ, R15 ;  /* 0x000000ffff087224 */ /* 0x000fe400078e000f */
[----:B------:R-:W-:-:S07]  /*86e0*/  IMAD.SHL.U32 R18, R9, 0x40, RZ ;  /* 0x0000004009127824 */ /* 0x000fce00078e00ff */
.L_x_181:
[----:B------:R-:W0:Y:S01]  /*86f0*/  S2R R12, SR_CgaCtaId ;  /* 0x00000000000c7919 */ /* 0x000e220000008800 */
[----:B------:R-:W-:Y:S02]  /*8700*/  MOV R9, 0x400 ;  /* 0x0000040000097802 */ /* 0x000fe40000000f00 */
[----:B------:R-:W-:Y:S02]  /*8710*/  LOP3.LUT P1, RZ, R0, 0x7f, RZ, 0xc0, !PT ;  /* 0x0000007f00ff7812 */ /* 0x000fe4000782c0ff */
[----:B0-----:R-:W-:Y:S02]  /*8720*/  LEA R19, R12, R9, 0x18 ;  /* 0x000000090c137211 */ /* 0x001fe400078ec0ff */
[----:B------:R-:W-:-:S09]  /*8730*/  SHF.L.U32 R9, R7, 0x1f, RZ ;  /* 0x0000001f07097819 */ /* 0x000fd200000006ff */
[----:B------:R-:W0:Y:S01]  /*8740*/  @!P1 LDC R12, c[0x0][0x500] ;  /* 0x00014000ff0c9b82 */ /* 0x000e220000000800 */
[----:B------:R-:W-:-:S04]  /*8750*/  IMAD R20, R8, 0x8, R19 ;  /* 0x0000000808147824 */ /* 0x000fc800078e0213 */
[----:B------:R-:W1:Y:S02]  /*8760*/  SYNCS.PHASECHK.TRANS64.TRYWAIT P0, [R20+URZ+0x28], R9 ;  /* 0x00002809140075a7 */ /* 0x000e64000800017f */
[----:B-1----:R-:W-:Y:S05]  /*8770*/  @!P0 BRA `(.L_x_179) ;  /* 0x0000000c009c8947 */ /* 0x002fea0003800000 */
.L_x_199:
[----:B-1----:R-:W-:Y:S01]  /*8780*/  PRMT R9, R14, 0x9910, RZ ;  /* 0x000099100e097816 */ /* 0x002fe200000000ff */
[----:B0-----:R0:W-:Y:S03]  /*8790*/  @!P1 SYNCS.ARRIVE.TRANS64 RZ, [R20+URZ], R12 ;  /* 0x0000000c14ff99a7 */ /* 0x0011e6000800003f */
[----:B------:R-:W-:-:S13]  /*87a0*/  ISETP.NE.AND P0, PT, R9, 0x2, PT ;  /* 0x000000020900780c */ /* 0x000fda0003f05270 */
[----:B0-----:R-:W-:Y:S05]  /*87b0*/  @P0 BRA `(.L_x_180) ;  /* 0x0000000000040947 */ /* 0x001fea0003800000 */
[----:B------:R-:W-:Y:S01]  /*87c0*/  BPT.TRAP 0x1 ;  /* 0x000000040000795c */ /* 0x000fe20000300000 */
.L_x_180:
[----:B------:R-:W-:Y:S01]  /*87d0*/  R2UR UR8, R8 ;  /* 0x00000000080872ca */ /* 0x000fe200000e0000 */
[----:B------:R-:W-:Y:S01]  /*87e0*/  VIADD R6, R6, 0xffffffff ;  /* 0xffffffff06067836 */ /* 0x000fe20000000000 */
[----:B------:R-:W-:Y:S01]  /*87f0*/  R2UR UR22, R19 ;  /* 0x00000000131672ca */ /* 0x000fe200000e0000 */
[----:B------:R-:W-:Y:S01]  /*8800*/  UIADD3 UR16, UP0, UR30, 0xf0, URZ ;  /* 0x000000f01e107890 */ /* 0x000fe2000ff1e03f */
[----:B------:R-:W-:Y:S01]  /*8810*/  R2UR UR23, R18 ;  /* 0x00000000121772ca */ /* 0x000fe200000e0000 */
[----:B------:R-:W-:Y:S01]  /*8820*/  UIADD3 UR32, UP1, UR30, 0x1f0, URZ ;  /* 0x000001f01e207890 */ /* 0x000fe2000ff3e03f */
[----:B------:R-:W-:Y:S01]  /*8830*/  R2UR UR9, R20 ;  /* 0x00000000140972ca */ /* 0x000fe200000e0000 */
[----:B------:R-:W-:Y:S01]  /*8840*/  UIADD3.X UR17, URZ, UR31, URZ, UP0, !UPT ;  /* 0x0000001f3f117290 */ /* 0x000fe200087fe43f */
[----:B------:R-:W-:Y:S01]  /*8850*/  R2UR UR10, R21 ;  /* 0x00000000150a72ca */ /* 0x000fe200000e0000 */
[----:B------:R-:W-:Y:S01]  /*8860*/  UPRMT UR20, URZ, 0x5410, UR15 ;  /* 0x000054103f147896 */ /* 0x000fe2000800000f */
[----:B------:R-:W-:Y:S01]  /*8870*/  R2UR UR12, R16 ;  /* 0x00000000100c72ca */ /* 0x000fe200000e0000 */
[----:B------:R-:W-:Y:S01]  /*8880*/  VIADD R8, R8, 0x1 ;  /* 0x0000000108087836 */ /* 0x000fe20000000000 */
[----:B------:R-:W-:Y:S01]  /*8890*/  R2UR UR26, R17 ;  /* 0x00000000111a72ca */ /* 0x000fe200000e0000 */
[----:B------:R-:W-:Y:S01]  /*88a0*/  USHF.L.U32 UR8, UR8, 0xc, URZ ;  /* 0x0000000c08087899 */ /* 0x000fe2000800063f */
[----:B------:R-:W-:Y:S01]  /*88b0*/  ISETP.GT.AND P1, PT, R6, 0x1, PT ;  /* 0x000000010600780c */ /* 0x000fe20003f24270 */
[----:B------:R-:W-:Y:S01]  /*88c0*/  UPRMT UR29, URZ, 0x5410, UR13 ;  /* 0x000054103f1d7896 */ /* 0x000fe2000800000d */
[C---:B------:R-:W-:Y:S01]  /*88d0*/  ISETP.NE.AND P0, PT, R8.reuse, 0x5, PT ;  /* 0x000000050800780c */ /* 0x040fe20003f05270 */
[----:B------:R-:W-:Y:S01]  /*88e0*/  ULEA UR11, UR28, UR8, 0xb ;  /* 0x000000081c0b7291 */ /* 0x000fe2000f8e583f */
[----:B------:R-:W-:Y:S01]  /*88f0*/  VIADD R21, R21, 0x20 ;  /* 0x0000002015157836 */ /* 0x000fe20000000000 */
[----:B------:R-:W-:Y:S01]  /*8900*/  ULOP3.LUT UR8, UR8, 0x800, UR27, 0xf8, !UPT ;  /* 0x0000080008087892 */ /* 0x000fe2000f8ef81b */
[----:B------:R-:W-:Y:S01]  /*8910*/  SEL R12, RZ, 0x1, P0 ;  /* 0x00000001ff0c7807 */ /* 0x000fe20000000000 */
[----:B------:R-:W-:Y:S01]  /*8920*/  UIADD3 UR21, UR22, 0x100, UR11 ;  /* 0x0000010016157890 */ /* 0x000fe2000fffe00b */
[----:B------:R-:W-:Y:S01]  /*8930*/  SEL R8, R8, RZ, P0 ;  /* 0x000000ff08087207 */ /* 0x000fe20000000000 */
[----:B------:R-:W-:Y:S01]  /*8940*/  UIADD3 UR22, UR22, 0x5100, UR8 ;  /* 0x0000510016167890 */ /* 0x000fe2000fffe008 */
[----:B------:R-:W-:Y:S01]  /*8950*/  LOP3.LUT R7, R7, R12, RZ, 0x3c, !PT ;  /* 0x0000000c07077212 */ /* 0x000fe200078e3cff */
[----:B------:R-:W-:Y:S01]  /*8960*/  UIADD3.X UR33, URZ, UR31, URZ, UP1, !UPT ;  /* 0x0000001f3f217290 */ /* 0x000fe20008ffe43f */
[----:B------:R-:W-:Y:S01]  /*8970*/  UMOV UR18, 0x0 ;  /* 0x0000000000127882 */ /* 0x000fe20000000000 */
[----:B------:R-:W-:Y:S01]  /*8980*/  UMOV UR19, 0x10000000 ;  /* 0x1000000000137882 */ /* 0x000fe20000000000 */
[----:B------:R-:W-:Y:S01]  /*8990*/  UMOV UR11, UR23 ;  /* 0x00000017000b7c82 */ /* 0x000fe20008000000 */
[----:B------:R-:W-:-:S02]  /*89a0*/  UMOV UR8, UR21 ;  /* 0x0000001500087c82 */ /* 0x000fc40008000000 */
[----:B------:R0:W-:Y:S02]  /*89b0*/  UTMALDG.3D.MULTICAST [UR8], [UR16], UR20, desc[UR18] ;  /* 0x00001208100073b4 */ /* 0x0001e40008011814 */
[----:B0-----:R-:W-:Y:S01]  /*89c0*/  UMOV UR8, UR22 ;  /* 0x0000001600087c82 */ /* 0x001fe20008000000 */
[----:B------:R-:W-:Y:S02]  /*89d0*/  UMOV UR11, UR26 ;  /* 0x0000001a000b7c82 */ /* 0x000fe40008000000 */
[----:B------:R0:W-:Y:S02]  /*89e0*/  UTMALDG.3D.MULTICAST [UR8], [UR32], UR29, desc[UR18] ;  /* 0x00001208200073b4 */ /* 0x0001e4000801181d */
[----:B0-----:R-:W-:Y:S05]  /*89f0*/  @P1 BRA `(.L_x_181) ;  /* 0xfffffffc003c1947 */ /* 0x001fea000383ffff */
.L_x_178:
[----:B------:R-:W-:Y:S05]  /*8a00*/  BSYNC B1 ;  /* 0x0000000000017941 */ /* 0x000fea0003800000 */
.L_x_177:
[----:B------:R-:W-:Y:S01]  /*8a10*/  LOP3.LUT P1, RZ, R13, 0xff, RZ, 0xc0, !PT ;  /* 0x000000ff0dff7812 */ /* 0x000fe2000782c0ff */
[C---:B------:R-:W-:Y:S01]  /*8a20*/  IMAD.IADD R15, R10.reuse, 0x1, R15 ;  /* 0x000000010a0f7824 */ /* 0x040fe200078e020f */
[----:B------:R-:W-:Y:S01]  /*8a30*/  ULDC.64 UR8, c[0x0][0x650] ;  /* 0x0001940000087ab9 */ /* 0x000fe20000000a00 */
[C---:B------:R-:W-:Y:S01]  /*8a40*/  ISETP.GE.U32.AND P3, PT, R10.reuse, 0x5, PT ;  /* 0x000000050a00780c */ /* 0x040fe20003f66070 */
[----:B------:R-:W-:Y:S01]  /*8a50*/  BSSY B1, `(.L_x_182) ;  /* 0x0000069000017945 */ /* 0x000fe20003800000 */
[----:B------:R-:W-:Y:S01]  /*8a60*/  IMAD.MOV.U32 R17, RZ, RZ, -0x1 ;  /* 0xffffffffff117424 */ /* 0x000fe200078e00ff */
[----:B------:R-:W-:Y:S01]  /*8a70*/  ISETP.GT.U32.AND P0, PT, R15, 0x4, PT ;  /* 0x000000040f00780c */ /* 0x000fe20003f04070 */
[----:B------:R-:W-:Y:S01]  /*8a80*/  IMAD.MOV.U32 R16, RZ, RZ, -0x1 ;  /* 0xffffffffff107424 */ /* 0x000fe200078e00ff */
[----:B------:R-:W-:Y:S02]  /*8a90*/  PRMT R13, RZ, 0x7610, R13 ;  /* 0x00007610ff0d7816 */ /* 0x000fe4000000000d */
[----:B------:R-:W-:-:S03]  /*8aa0*/  ISETP.LT.U32.AND P0, PT, R10, 0x5, P0 ;  /* 0x000000050a00780c */ /* 0x000fc60000701070 */
[----:B------:R-:W0:Y:S01]  /*8ab0*/  @P1 S2R R7, SR_CgaCtaId ;  /* 0x0000000000071919 */ /* 0x000e220000008800 */
[----:B------:R-:W-:-:S04]  /*8ac0*/  @P1 MOV R6, 0x400 ;  /* 0x0000040000061802 */ /* 0x000fc80000000f00 */
[----:B0-----:R-:W-:Y:S01]  /*8ad0*/  @P1 LEA R8, R7, R6, 0x18 ;  /* 0x0000000607081211 */ /* 0x001fe200078ec0ff */
[----:B------:R-:W-:Y:S01]  /*8ae0*/  IMAD.WIDE.U32 R6, R15, -0x33333333, RZ ;  /* 0xcccccccd0f067825 */ /* 0x000fe200078e00ff */
[----:B------:R-:W-:Y:S02]  /*8af0*/  SEL R6, RZ, 0x1, !P0 ;  /* 0x00000001ff067807 */ /* 0x000fe40004000000 */
[----:B------:R0:W-:Y:S01]  /*8b00*/  @P1 SYNCS.ARRIVE.TRANS64.A1T0 RZ, [R8+URZ+0x68], RZ ;  /* 0x000068ff08ff19a7 */ /* 0x0001e2000810003f */
[----:B------:R-:W-:Y:S02]  /*8b10*/  IADD3 R2, P1, R2, UR24, RZ ;  /* 0x0000001802027c10 */ /* 0x000fe4000ff3e0ff */
[----:B------:R-:W-:Y:S01]  /*8b20*/  LOP3.LUT R11, R11, R6, RZ, 0x3c, !PT ;  /* 0x000000060b0b7212 */ /* 0x000fe200078e3cff */
[----:B------:R-:W-:Y:S01]  /*8b30*/  IMAD.MOV.U32 R6, RZ, RZ, -0x1 ;  /* 0xffffffffff067424 */ /* 0x000fe200078e00ff */
[----:B------:R-:W-:Y:S02]  /*8b40*/  IADD3.X R3, R3, UR14, RZ, P1, !PT ;  /* 0x0000000e03037c10 */ /* 0x000fe40008ffe4ff */
[----:B------:R-:W-:-:S02]  /*8b50*/  ISETP.GE.U32.AND P0, PT, R2, UR8, PT ;  /* 0x0000000802007c0c */ /* 0x000fc4000bf06070 */
[----:B0-----:R-:W-:Y:S02]  /*8b60*/  SHF.R.U32.HI R8, RZ, 0x2, R7 ;  /* 0x00000002ff087819 */ /* 0x001fe40000011607 */
[----:B------:R-:W-:Y:S02]  /*8b70*/  ISETP.GE.U32.AND.EX P0, PT, R3, UR9, PT, P0 ;  /* 0x0000000903007c0c */ /* 0x000fe4000bf06100 */
[----:B------:R-:W-:Y:S01]  /*8b80*/  @P3 LOP3.LUT R11, R11, 0x1, R8, 0x78, !PT ;  /* 0x000000010b0b3812 */ /* 0x000fe200078e7808 */
[----:B------:R-:W-:Y:S01]  /*8b90*/  IMAD R15, R8, -0x5, R15 ;  /* 0xfffffffb080f7824 */ /* 0x000fe200078e020f */
[----:B------:R-:W-:-:S09]  /*8ba0*/  PRMT R7, RZ, 0x7610, R7 ;  /* 0x00007610ff077816 */ /* 0x000fd20000000007 */
[----:B------:R-:W-:Y:S05]  /*8bb0*/  @P0 BRA `(.L_x_183) ;  /* 0x0000000400480947 */ /* 0x000fea0003800000 */
[----:B------:R-:W0:Y:S01]  /*8bc0*/  S2R R17, SR_CTAID.X ;  /* 0x0000000000117919 */ /* 0x000e220000002500 */
[----:B------:R-:W-:Y:S01]  /*8bd0*/  ULDC.64 UR8, c[0x0][0x628] ;  /* 0x00018a0000087ab9 */ /* 0x000fe20000000a00 */
[----:B------:R-:W1:Y:S01]  /*8be0*/  LDC R18, c[0x0][0x144] ;  /* 0x00005100ff127b82 */ /* 0x000e620000000800 */
[----:B------:R-:W-:Y:S01]  /*8bf0*/  ISETP.NE.U32.AND P0, PT, RZ, UR8, PT ;  /* 0x00000008ff007c0c */ /* 0x000fe2000bf05070 */
[----:B------:R-:W2:Y:S01]  /*8c00*/  S2R R12, SR_CTAID.Y ;  /* 0x00000000000c7919 */ /* 0x000ea20000002600 */
[----:B------:R-:W-:Y:S01]  /*8c10*/  ULDC UR10, c[0x0][0x150] ;  /* 0x00005400000a7ab9 */ /* 0x000fe20000000800 */
[----:B------:R-:W-:Y:S01]  /*8c20*/  ULDC UR11, c[0x0][0x630] ;  /* 0x00018c00000b7ab9 */ /* 0x000fe20000000800 */
[----:B------:R-:W-:Y:S01]  /*8c30*/  ISETP.NE.AND.EX P0, PT, RZ, UR9, PT, P0 ;  /* 0x00000009ff007c0c */ /* 0x000fe2000bf05300 */
[----:B------:R-:W-:Y:S01]  /*8c40*/  IMAD.MOV.U32 R6, RZ, RZ, R2 ;  /* 0x000000ffff067224 */ /* 0x000fe200078e0002 */
[----:B0-----:R-:W-:-:S05]  /*8c50*/  I2FP.F32.U32 R7, R17 ;  /* 0x0000001100077245 */ /* 0x001fca0000201000 */
[----:B------:R-:W-:Y:S01]  /*8c60*/  FMUL R20, R7, UR10 ;  /* 0x0000000a07147c20 */ /* 0x000fe20008400000 */
[----:B------:R-:W-:-:S05]  /*8c70*/  IMAD.MOV.U32 R7, RZ, RZ, R3 ;  /* 0x000000ffff077224 */ /* 0x000fca00078e0003 */
[----:B--2---:R-:W-:Y:S05]  /*8c80*/  @!P0 BRA `(.L_x_184) ;  /* 0x0000000000288947 */ /* 0x004fea0003800000 */
[----:B------:R-:W-:Y:S02]  /*8c90*/  ULDC UR10, c[0x0][0x634] ;  /* 0x00018d00000a7ab9 */ /* 0x000fe40000000800 */
[----:B------:R-:W-:-:S05]  /*8ca0*/  IADD3 R7, P0, R2, UR10, RZ ;  /* 0x0000000a02077c10 */ /* 0x000fca000ff1e0ff */
[----:B------:R-:W-:-:S04]  /*8cb0*/  IMAD.X R19, RZ, RZ, R3, P0 ;  /* 0x000000ffff137224 */ /* 0x000fc800000e0603 */
[----:B------:R-:W-:-:S04]  /*8cc0*/  IMAD.WIDE.U32 R8, R19, UR8, RZ ;  /* 0x0000000813087c25 */ /* 0x000fc8000f8e00ff */
[----:B------:R-:W-:-:S04]  /*8cd0*/  IMAD.WIDE.U32 R8, P0, R7, UR9, R8 ;  /* 0x0000000907087c25 */ /* 0x000fc8000f800008 */
[----:B------:R-:W-:-:S04]  /*8ce0*/  IMAD.WIDE.U32 R6, R7, UR8, RZ ;  /* 0x0000000807067c25 */ /* 0x000fc8000f8e00ff */
[----:B------:R-:W-:Y:S01]  /*8cf0*/  IMAD.MOV.U32 R6, RZ, RZ, R9 ;  /* 0x000000ffff067224 */ /* 0x000fe200078e0009 */
[----:B------:R-:W-:Y:S01]  /*8d00*/  IADD3 RZ, P1, R7, R8, RZ ;  /* 0x0000000807ff7210 */ /* 0x000fe20007f3e0ff */
[----:B------:R-:W-:-:S04]  /*8d10*/  IMAD.X R7, RZ, RZ, RZ, P0 ;  /* 0x000000ffff077224 */ /* 0x000fc800000e06ff */
[----:B------:R-:W-:-:S08]  /*8d20*/  IMAD.WIDE.U32.X R6, R19, UR9, R6, P1 ;  /* 0x0000000913067c25 */ /* 0x000fd000088e0406 */
.L_x_184:
[--C-:B------:R-:W-:Y:S01]  /*8d30*/  SHF.R.U64 R16, R6, UR11, R7.reuse ;  /* 0x0000000b06107c19 */ /* 0x100fe20008001207 */
[----:B------:R-:W0:Y:S01]  /*8d40*/  F2I.U32.TRUNC.NTZ R20, R20 ;  /* 0x0000001400147305 */ /* 0x000e22000020f000 */
[----:B------:R-:W-:Y:S01]  /*8d50*/  SHF.R.U32.HI R6, RZ, UR11, R7 ;  /* 0x0000000bff067c19 */ /* 0x000fe20008011607 */
[----:B------:R-:W-:Y:S01]  /*8d60*/  ULDC.64 UR8, c[0x0][0x620] ;  /* 0x0001880000087ab9 */ /* 0x000fe20000000a00 */
[----:B------:R-:W-:Y:S01]  /*8d70*/  IADD3 R9, P0, RZ, -R16, RZ ;  /* 0x80000010ff097210 */ /* 0x000fe20007f1e0ff */
[----:B------:R-:W-:Y:S01]  /*8d80*/  ULDC.64 UR10, c[0x0][0x640] ;  /* 0x00019000000a7ab9 */ /* 0x000fe20000000a00 */
[----:B------:R-:W2:Y:S03]  /*8d90*/  LDC R21, c[0x0][0x148] ;  /* 0x00005200ff157b82 */ /* 0x000ea60000000800 */
[----:B------:R-:W-:Y:S01]  /*8da0*/  IMAD.X R6, RZ, RZ, ~R6, P0 ;  /* 0x000000ffff067224 */ /* 0x000fe200000e0e06 */
[----:B------:R-:W-:-:S03]  /*8db0*/  ISETP.NE.U32.AND P0, PT, RZ, UR10, PT ;  /* 0x0000000aff007c0c */ /* 0x000fc6000bf05070 */
[----:B------:R-:W-:Y:S01]  /*8dc0*/  IMAD R8, R6, UR8, RZ ;  /* 0x0000000806087c24 */ /* 0x000fe2000f8e02ff */
[----:B------:R-:W-:Y:S01]  /*8dd0*/  ISETP.NE.AND.EX P0, PT, RZ, UR11, PT, P0 ;  /* 0x0000000bff007c0c */ /* 0x000fe2000bf05300 */
[----:B------:R-:W-:Y:S01]  /*8de0*/  IMAD.WIDE.U32 R6, R9, UR8, R2 ;  /* 0x0000000809067c25 */ /* 0x000fe2000f8e0002 */
[----:B------:R-:W-:-:S03]  /*8df0*/  ULDC UR8, c[0x0][0x618] ;  /* 0x0001860000087ab9 */ /* 0x000fc60000000800 */
[----:B------:R-:W-:Y:S01]  /*8e00*/  IMAD R9, R9, UR9, R8 ;  /* 0x0000000909097c24 */ /* 0x000fe2000f8e0208 */
[----:B------:R-:W-:Y:S01]  /*8e10*/  ULDC UR9, c[0x0][0x154] ;  /* 0x0000550000097ab9 */ /* 0x000fe20000000800 */
[----:B0-----:R-:W-:Y:S02]  /*8e20*/  IMAD.MOV R8, RZ, RZ, -R20 ;  /* 0x000000ffff087224 */ /* 0x001fe400078e0a14 */
[----:B------:R-:W-:Y:S02]  /*8e30*/  IMAD.IADD R7, R7, 0x1, R9 ;  /* 0x0000000107077824 */ /* 0x000fe400078e0209 */
[----:B-1----:R-:W-:Y:S01]  /*8e40*/  IMAD R17, R18, R8, R17 ;  /* 0x0000000812117224 */ /* 0x002fe200078e0211 */
[----:B------:R-:W-:Y:S02]  /*8e50*/  I2FP.F32.U32 R8, R12 ;  /* 0x0000000c00087245 */ /* 0x000fe40000201000 */
[--C-:B------:R-:W-:Y:S02]  /*8e60*/  SHF.R.U64 R18, R6, UR8, R7.reuse ;  /* 0x0000000806127c19 */ /* 0x100fe40008001207 */
[----:B------:R-:W-:Y:S01]  /*8e70*/  SHF.R.U32.HI R7, RZ, UR8, R7 ;  /* 0x00000008ff077c19 */ /* 0x000fe20008011607 */
[----:B------:R-:W-:Y:S01]  /*8e80*/  FMUL R8, R8, UR9 ;  /* 0x0000000908087c20 */ /* 0x000fe20008400000 */
[----:B------:R-:W-:-:S02]  /*8e90*/  ULDC UR8, c[0x0][0x608] ;  /* 0x0001820000087ab9 */ /* 0x000fc40000000800 */
[--C-:B------:R-:W-:Y:S01]  /*8ea0*/  SHF.R.U64 R20, R18, UR8, R7.reuse ;  /* 0x0000000812147c19 */ /* 0x100fe20008001207 */
[----:B------:R0:W1:Y:S01]  /*8eb0*/  F2I.U32.TRUNC.NTZ R22, R8 ;  /* 0x0000000800167305 */ /* 0x000062000020f000 */
[----:B------:R-:W-:Y:S01]  /*8ec0*/  SHF.R.U32.HI R7, RZ, UR8, R7 ;  /* 0x00000008ff077c19 */ /* 0x000fe20008011607 */
[----:B------:R-:W-:-:S03]  /*8ed0*/  ULDC UR8, c[0x0][0x658] ;  /* 0x0001960000087ab9 */ /* 0x000fc60000000800 */
[--C-:B------:R-:W-:Y:S02]  /*8ee0*/  SHF.R.U64 R19, R20, UR8, R7.reuse ;  /* 0x0000000814137c19 */ /* 0x100fe40008001207 */
[----:B------:R-:W-:-:S03]  /*8ef0*/  SHF.R.U32.HI R23, RZ, UR8, R7 ;  /* 0x00000008ff177c19 */ /* 0x000fc60008011607 */
[----:B------:R-:W-:Y:S02]  /*8f00*/  IMAD.MOV.U32 R6, RZ, RZ, R19 ;  /* 0x000000ffff067224 */ /* 0x000fe400078e0013 */
[----:B------:R-:W-:Y:S01]  /*8f10*/  IMAD.MOV.U32 R7, RZ, RZ, R23 ;  /* 0x000000ffff077224 */ /* 0x000fe200078e0017 */
[----:B0-----:R-:W-:Y:S06]  /*8f20*/  @!P0 BRA `(.L_x_185) ;  /* 0x0000000000288947 */ /* 0x001fec0003800000 */
        /* <DEDUP_REMOVED lines=10> */
.L_x_185:
[----:B------:R-:W-:Y:S01]  /*8fd0*/  ULDC UR8, c[0x0][0x648] ;  /* 0x0001920000087ab9 */ /* 0x000fe20000000800 */
[----:B-1----:R-:W-:Y:S01]  /*8fe0*/  IMAD.MOV R22, RZ, RZ, -R22 ;  /* 0x000000ffff167224 */ /* 0x002fe200078e0a16 */
[----:B------:R-:W-:Y:S01]  /*8ff0*/  SHF.R.U64 R7, R6, UR8, R7 ;  /* 0x0000000806077c19 */ /* 0x000fe20008001207 */
[----:B------:R-:W-:Y:S01]  /*9000*/  ULDC UR8, c[0x0][0x638] ;  /* 0x00018e0000087ab9 */ /* 0x000fe20000000800 */
[----:B------:R-:W-:Y:S01]  /*9010*/  LOP3.LUT R6, R20, UR7, RZ, 0xc0, !PT ;  /* 0x0000000714067c12 */ /* 0x000fe2000f8ec0ff */
[----:B--2---:R-:W-:Y:S01]  /*9020*/  @P2 IMAD R17, R21, R22, R12 ;  /* 0x0000001615112224 */ /* 0x004fe200078e020c */
[----:B------:R-:W-:Y:S01]  /*9030*/  LOP3.LUT R18, R18, UR4, RZ, 0xc0, !PT ;  /* 0x0000000412127c12 */ /* 0x000fe2000f8ec0ff */
[----:B------:R-:W-:Y:S01]  /*9040*/  IMAD.MOV R8, RZ, RZ, -R7 ;  /* 0x000000ffff087224 */ /* 0x000fe200078e0a07 */
[----:B------:R-:W-:Y:S01]  /*9050*/  ULDC UR9, c[0x0][0x610] ;  /* 0x0001840000097ab9 */ /* 0x000fe20000000800 */
[----:B------:R-:W-:Y:S02]  /*9060*/  IMAD R6, R7, UR5, R6 ;  /* 0x0000000507067c24 */ /* 0x000fe4000f8e0206 */
[----:B------:R-:W-:Y:S01]  /*9070*/  IMAD R19, R8, UR8, R19 ;  /* 0x0000000808137c24 */ /* 0x000fe2000f8e0213 */
[----:B------:R-:W-:Y:S01]  /*9080*/  ULDC UR8, c[0x0][0x600] ;  /* 0x0001800000087ab9 */ /* 0x000fe20000000800 */
[----:B------:R-:W-:-:S02]  /*9090*/  IMAD R6, R6, UR9, R17 ;  /* 0x0000000906067c24 */ /* 0x000fc4000f8e0211 */
[----:B------:R-:W-:Y:S02]  /*90a0*/  IMAD R19, R19, UR8, R18 ;  /* 0x0000000813137c24 */ /* 0x000fe4000f8e0212 */
[----:B------:R-:W-:-:S03]  /*90b0*/  IMAD.MOV.U32 R7, RZ, RZ, 0x1 ;  /* 0x00000001ff077424 */ /* 0x000fc600078e00ff */
[----:B------:R-:W-:Y:S02]  /*90c0*/  SEL R17, R19, R6, !P2 ;  /* 0x0000000613117207 */ /* 0x000fe40005000000 */
[----:B------:R-:W-:-:S07]  /*90d0*/  SEL R6, R6, R19, !P2 ;  /* 0x0000001306067207 */ /* 0x000fce0005000000 */
.L_x_183:
[----:B------:R-:W-:Y:S05]  /*90e0*/  BSYNC B1 ;  /* 0x0000000000017941 */ /* 0x000fea0003800000 */
.L_x_182:
[----:B------:R-:W-:-:S13]  /*90f0*/  LOP3.LUT P0, RZ, R7, 0xff, RZ, 0xc0, !PT ;  /* 0x000000ff07ff7812 */ /* 0x000fda000780c0ff */
[----:B------:R-:W-:Y:S05]  /*9100*/  @P0 BRA `(.L_x_186) ;  /* 0xfffffff400400947 */ /* 0x000fea000383ffff */
[----:B------:R-:W-:Y:S05]  /*9110*/  BSYNC B0 ;  /* 0x0000000000007941 */ /* 0x000fea0003800000 */
.L_x_175:
[----:B------:R-:W-:-:S03]  /*9120*/  UMOV UR8, 0xffffffff ;  /* 0xffffffff00087882 */ /* 0x000fc60000000000 */
[----:B------:R-:W-:Y:S05]  /*9130*/  BRA.DIV UR8, `(.L_x_187) ;  /* 0x0000000608407947 */ /* 0x000fea000b800000 */
[----:B------:R-:W-:-:S13]  /*9140*/  ELECT P0, URZ, PT ;  /* 0x00000000003f782f */ /* 0x000fda0003800000 */
.L_x_202:
[----:B------:R-:W-:Y:S04]  /*9150*/  BSSY B0, `(.L_x_188) ;  /* 0x0000034000007945 */ /* 0x000fe80003800000 */
[----:B------:R-:W-:Y:S05]  /*9160*/  @!P0 BRA `(.L_x_189) ;  /* 0x0000000000c88947 */ /* 0x000fea0003800000 */
[----:B------:R-:W-:-:S04]  /*9170*/  LOP3.LUT R4, R4, 0x2, RZ, 0xfc, !PT ;  /* 0x0000000204047812 */ /* 0x000fc800078efcff */
[----:B------:R-:W-:-:S13]  /*9180*/  ISETP.NE.AND P0, PT, R4, 0x3, PT ;  /* 0x000000030400780c */ /* 0x000fda0003f05270 */
[----:B------:R-:W-:Y:S05]  /*9190*/  @!P0 BRA `(.L_x_190) ;  /* 0x0000000000048947 */ /* 0x000fea0003800000 */
[----:B------:R-:W-:Y:S01]  /*91a0*/  BPT.TRAP 0x1 ;  /* 0x000000040000795c */ /* 0x000fe20000300000 */
.L_x_190:
[----:B------:R-:W0:Y:S01]  /*91b0*/  S2R R3, SR_CgaCtaId ;  /* 0x0000000000037919 */ /* 0x000e220000008800 */
[----:B------:R-:W-:-:S04]  /*91c0*/  MOV R0, 0x400 ;  /* 0x0000040000007802 */ /* 0x000fc80000000f00 */
[----:B0-----:R-:W-:Y:S02]  /*91d0*/  LEA R0, R3, R0, 0x18 ;  /* 0x0000000003007211 */ /* 0x001fe400078ec0ff */
[----:B------:R-:W-:-:S03]  /*91e0*/  SHF.L.U32 R3, R11, 0x1f, RZ ;  /* 0x0000001f0b037819 */ /* 0x000fc600000006ff */
[----:B------:R-:W-:-:S04]  /*91f0*/  VIADD R0, R0, 0x28 ;  /* 0x0000002800007836 */ /* 0x000fc80000000000 */
[C---:B------:R-:W-:Y:S02]  /*9200*/  IMAD R6, R15.reuse, 0x8, R0 ;  /* 0x000000080f067824 */ /* 0x040fe400078e0200 */
[----:B------:R-:W-:Y:S02]  /*9210*/  VIADD R15, R15, 0x1 ;  /* 0x000000010f0f7836 */ /* 0x000fe40000000000 */
[----:B------:R-:W0:Y:S03]  /*9220*/  SYNCS.PHASECHK.TRANS64.TRYWAIT P0, [R6+URZ], R3 ;  /* 0x00000003060075a7 */ /* 0x000e26000800017f */
[----:B------:R-:W-:-:S04]  /*9230*/  ISETP.NE.AND P1, PT, R15, 0x5, PT ;  /* 0x000000050f00780c */ /* 0x000fc80003f25270 */
[----:B------:R-:W-:Y:S02]  /*9240*/  SEL R2, RZ, 0x1, P1 ;  /* 0x00000001ff027807 */ /* 0x000fe40000800000 */
[----:B------:R-:W-:Y:S02]  /*9250*/  SEL R15, R15, RZ, P1 ;  /* 0x000000ff0f0f7207 */ /* 0x000fe40000800000 */
[----:B------:R-:W-:-:S03]  /*9260*/  LOP3.LUT R8, R11, R2, RZ, 0x3c, !PT ;  /* 0x000000020b087212 */ /* 0x000fc600078e3cff */
[----:B------:R-:W-:Y:S01]  /*9270*/  IMAD R7, R15, 0x8, R0 ;  /* 0x000000080f077824 */ /* 0x000fe200078e0200 */
[----:B------:R-:W-:Y:S01]  /*9280*/  SHF.L.U32 R4, R8, 0x1f, RZ ;  /* 0x0000001f08047819 */ /* 0x000fe200000006ff */
[----:B0-----:R-:W-:Y:S06]  /*9290*/  @!P0 BRA `(.L_x_191) ;  /* 0x0000000400088947 */ /* 0x001fec0003800000 */
.L_x_203:
[----:B------:R-:W1:Y:S01]  /*92a0*/  SYNCS.PHASECHK.TRANS64.TRYWAIT P0, [R7+URZ], R4 ;  /* 0x00000004070075a7 */ /* 0x000e62000800017f */
[----:B------:R-:W-:-:S05]  /*92b0*/  VIADD R2, R15, 0x1 ;  /* 0x000000010f027836 */ /* 0x000fca0000000000 */
[----:B------:R-:W-:-:S04]  /*92c0*/  ISETP.NE.AND P1, PT, R2, 0x5, PT ;  /* 0x000000050200780c */ /* 0x000fc80003f25270 */
[----:B0-----:R-:W-:Y:S02]  /*92d0*/  SEL R3, RZ, 0x1, P1 ;  /* 0x00000001ff037807 */ /* 0x001fe40000800000 */
[----:B------:R-:W-:Y:S02]  /*92e0*/  SEL R9, R2, RZ, P1 ;  /* 0x000000ff02097207 */ /* 0x000fe40000800000 */
[----:B------:R-:W-:-:S03]  /*92f0*/  LOP3.LUT R8, R8, R3, RZ, 0x3c, !PT ;  /* 0x0000000308087212 */ /* 0x000fc600078e3cff */
[----:B------:R-:W-:Y:S01]  /*9300*/  IMAD R10, R9, 0x8, R0 ;  /* 0x00000008090a7824 */ /* 0x000fe200078e0200 */
[----:B------:R-:W-:Y:S01]  /*9310*/  SHF.L.U32 R5, R8, 0x1f, RZ ;  /* 0x0000001f08057819 */ /* 0x000fe200000006ff */
[----:B-1----:R-:W-:Y:S06]  /*9320*/  @!P0 BRA `(.L_x_192) ;  /* 0x0000000000f88947 */ /* 0x002fec0003800000 */
.L_x_204:
[----:B------:R-:W1:Y:S01]  /*9330*/  SYNCS.PHASECHK.TRANS64.TRYWAIT P0, [R10+URZ], R5 ;  /* 0x000000050a0075a7 */ /* 0x000e62000800017f */
[----:B------:R-:W-:-:S05]  /*9340*/  VIADD R2, R9, 0x1 ;  /* 0x0000000109027836 */ /* 0x000fca0000000000 */
[----:B------:R-:W-:-:S04]  /*9350*/  ISETP.NE.AND P1, PT, R2, 0x5, PT ;  /* 0x000000050200780c */ /* 0x000fc80003f25270 */
[----:B------:R-:W-:Y:S02]  /*9360*/  SEL R3, RZ, 0x1, P1 ;  /* 0x00000001ff037807 */ /* 0x000fe40000800000 */
[----:B0-----:R-:W-:Y:S02]  /*9370*/  SEL R7, R2, RZ, P1 ;  /* 0x000000ff02077207 */ /* 0x001fe40000800000 */
[----:B------:R-:W-:-:S03]  /*9380*/  LOP3.LUT R9, R8, R3, RZ, 0x3c, !PT ;  /* 0x0000000308097212 */ /* 0x000fc600078e3cff */
[----:B------:R-:W-:Y:S01]  /*9390*/  IMAD R11, R7, 0x8, R0 ;  /* 0x00000008070b7824 */ /* 0x000fe200078e0200 */
[----:B------:R-:W-:Y:S01]  /*93a0*/  SHF.L.U32 R6, R9, 0x1f, RZ ;  /* 0x0000001f09067819 */ /* 0x000fe200000006ff */
[----:B-1----:R-:W-:Y:S06]  /*93b0*/  @!P0 BRA `(.L_x_193) ;  /* 0x0000000000e88947 */ /* 0x002fec0003800000 */
.L_x_205:
[----:B------:R-:W1:Y:S01]  /*93c0*/  SYNCS.PHASECHK.TRANS64.TRYWAIT P0, [R11+URZ], R6 ;  /* 0x000000060b0075a7 */ /* 0x000e62000800017f */
[----:B------:R-:W-:-:S05]  /*93d0*/  VIADD R2, R7, 0x1 ;  /* 0x0000000107027836 */ /* 0x000fca0000000000 */
[----:B------:R-:W-:-:S04]  /*93e0*/  ISETP.NE.AND P1, PT, R2, 0x5, PT ;  /* 0x000000050200780c */ /* 0x000fc80003f25270 */
[----:B------:R-:W-:Y:S02]  /*93f0*/  SEL R4, RZ, 0x1, P1 ;  /* 0x00000001ff047807 */ /* 0x000fe40000800000 */
[----:B------:R-:W-:Y:S02]  /*9400*/  SEL R3, R2, RZ, P1 ;  /* 0x000000ff02037207 */ /* 0x000fe40000800000 */
[----:B------:R-:W-:Y:S01]  /*9410*/  LOP3.LUT R4, R9, R4, RZ, 0x3c, !PT ;  /* 0x0000000409047212 */ /* 0x000fe200078e3cff */
[----:B-1----:R-:W-:Y:S06]  /*9420*/  @!P0 BRA `(.L_x_194) ;  /* 0x0000000000e08947 */ /* 0x002fec0003800000 */
.L_x_206:
[----:B------:R-:W-:Y:S01]  /*9430*/  IMAD R3, R3, 0x8, R0 ;  /* 0x0000000803037824 */ /* 0x000fe200078e0200 */
[----:B------:R-:W-:-:S07]  /*9440*/  SHF.L.U32 R0, R4, 0x1f, RZ ;  /* 0x0000001f04007819 */ /* 0x000fce00000006ff */
.L_x_195:
[----:B--2---:R2:W3:Y:S02]  /*9450*/  SYNCS.PHASECHK.TRANS64.TRYWAIT P0, [R3+URZ], R0 ;  /* 0x00000000030075a7 */ /* 0x0044e4000800017f */
[----:B---3--:R-:W-:Y:S05]  /*9460*/  @!P0 NANOSLEEP.SYNCS 0x989680 ;  /* 0x009896800000895d */ /* 0x008fea0003900000 */
[----:B------:R-:W3:Y:S02]  /*9470*/  @!P0 SYNCS.PHASECHK.TRANS64 P0, [R3+URZ], R0 ;  /* 0x00000000030085a7 */ /* 0x000ee4000800007f */
[----:B---3--:R-:W-:Y:S05]  /*9480*/  @!P0 BRA `(.L_x_195) ;  /* 0xfffffffc00f08947 */ /* 0x008fea000383ffff */
.L_x_189:
[----:B------:R-:W-:Y:S05]  /*9490*/  BSYNC B0 ;  /* 0x0000000000007941 */ /* 0x000fea0003800000 */
.L_x_188:
[----:B------:R-:W-:Y:S05]  /*94a0*/  EXIT ;  /* 0x000000000000794d */ /* 0x000fea0003800000 */
.L_x_21:
[----:B-1----:R-:W-:-:S04]  /*94b0*/  IMAD.U32 R13, RZ, RZ, UR6 ;  /* 0x00000006ff0d7e24 */ /* 0x002fc8000f8e00ff */
[----:B------:R1:W4:Y:S03]  /*94c0*/  SYNCS.PHASECHK.TRANS64.TRYWAIT P0, [R13+URZ], R12 ;  /* 0x0000000c0d0075a7 */ /* 0x000326000800017f */
[----:B----4-:R-:W-:Y:S05]  /*94d0*/  @!P0 NANOSLEEP.SYNCS 0x989680 ;  /* 0x009896800000895d */ /* 0x010fea0003900000 */
[----:B------:R-:W4:Y:S02]  /*94e0*/  @!P0 SYNCS.PHASECHK.TRANS64 P0, [R13+URZ], R12 ;  /* 0x0000000c0d0085a7 */ /* 0x000f24000800007f */
[----:B----4-:R-:W-:Y:S05]  /*94f0*/  @!P0 BRA `(.L_x_21) ;  /* 0xfffffffc00ec8947 */ /* 0x010fea000383ffff */
[----:B------:R-:W-:Y:S05]  /*9500*/  BRA `(.L_x_20) ;  /* 0xffffff8000c47947 */ /* 0x000fea000383ffff */
.L_x_27:
[----:B-1----:R-:W-:-:S04]  /*9510*/  IMAD.U32 R145, RZ, RZ, UR12 ;  /* 0x0000000cff917e24 */ /* 0x002fc8000f8e00ff */
[----:B------:R1:W4:Y:S03]  /*9520*/  SYNCS.PHASECHK.TRANS64.TRYWAIT P0, [R145+URZ], R140 ;  /* 0x0000008c910075a7 */ /* 0x000326000800017f */
[----:B----4-:R-:W-:Y:S05]  /*9530*/  @!P0 NANOSLEEP.SYNCS 0x989680 ;  /* 0x009896800000895d */ /* 0x010fea0003900000 */
[----:B------:R-:W4:Y:S02]  /*9540*/  @!P0 SYNCS.PHASECHK.TRANS64 P0, [R145+URZ], R140 ;  /* 0x0000008c910085a7 */ /* 0x000f24000800007f */
[----:B----4-:R-:W-:Y:S05]  /*9550*/  @!P0 BRA `(.L_x_27) ;  /* 0xfffffffc00ec8947 */ /* 0x010fea000383ffff */
[----:B------:R-:W-:Y:S05]  /*9560*/  BRA `(.L_x_26) ;  /* 0xffffff8800f47947 */ /* 0x000fea000383ffff */
.L_x_176:
[----:B------:R-:W-:Y:S01]  /*9570*/  BSSY B1, `(.L_x_196) ;  /* 0x0000006000017945 */ /* 0x000fe20003800000 */
[----:B------:R-:W-:-:S07]  /*9580*/  IMAD.MOV.U32 R7, RZ, RZ, -0x1 ;  /* 0xffffffffff077424 */ /* 0x000fce00078e00ff */
[----:B------:R-:W-:Y:S05]  /*9590*/  WARPSYNC.COLLECTIVE R7, `(.L_x_197) ;  /* 0x00000000070c7348 */ /* 0x000fea0003c00000 */
[----:B------:R-:W-:Y:S02]  /*95a0*/  ELECT P0, UR62, PT ;  /* 0x00000000003e782f */ /* 0x000fe40003800000 */
[----:B------:R-:W-:Y:S01]  /*95b0*/  MOV R7, UR62 ;  /* 0x0000003e00077c02 */ /* 0x000fe20008000f00 */
[----:B------:R-:W-:Y:S10]  /*95c0*/  ENDCOLLECTIVE ;  /* 0x000000000000791b */ /* 0x000ff40003800000 */
.L_x_197:
[----:B------:R-:W-:Y:S05]  /*95d0*/  BSYNC B1 ;  /* 0x0000000000017941 */ /* 0x000fea0003800000 */
.L_x_196:
[----:B------:R-:W-:Y:S05]  /*95e0*/  BRA `(.L_x_198) ;  /* 0xfffffff000147947 */ /* 0x000fea000383ffff */
.L_x_179:
[----:B-1----:R1:W2:Y:S02]  /*95f0*/  SYNCS.PHASECHK.TRANS64.TRYWAIT P0, [R20+URZ+0x28], R9 ;  /* 0x00002809140075a7 */ /* 0x0022a4000800017f */
[----:B--2---:R-:W-:Y:S05]  /*9600*/  @!P0 NANOSLEEP.SYNCS 0x989680 ;  /* 0x009896800000895d */ /* 0x004fea0003900000 */
[----:B------:R-:W2:Y:S02]  /*9610*/  @!P0 SYNCS.PHASECHK.TRANS64 P0, [R20+URZ+0x28], R9 ;  /* 0x00002809140085a7 */ /* 0x000ea4000800007f */
[----:B--2---:R-:W-:Y:S05]  /*9620*/  @!P0 BRA `(.L_x_179) ;  /* 0xfffffffc00f08947 */ /* 0x004fea000383ffff */
[----:B------:R-:W-:Y:S05]  /*9630*/  BRA `(.L_x_199) ;  /* 0xfffffff000507947 */ /* 0x000fea000383ffff */
.L_x_187:
[----:B------:R-:W-:Y:S01]  /*9640*/  BSSY B0, `(.L_x_200) ;  /* 0x0000006000007945 */ /* 0x000fe20003800000 */
[----:B------:R-:W-:-:S07]  /*9650*/  IMAD.MOV.U32 R7, RZ, RZ, -0x1 ;  /* 0xffffffffff077424 */ /* 0x000fce00078e00ff */
[----:B------:R-:W-:Y:S05]  /*9660*/  WARPSYNC.COLLECTIVE R7, `(.L_x_201) ;  /* 0x00000000070c7348 */ /* 0x000fea0003c00000 */
[----:B------:R-:W-:Y:S02]  /*9670*/  ELECT P0, UR62, PT ;  /* 0x00000000003e782f */ /* 0x000fe40003800000 */
[----:B------:R-:W-:Y:S01]  /*9680*/  MOV R7, UR62 ;  /* 0x0000003e00077c02 */ /* 0x000fe20008000f00 */
[----:B------:R-:W-:Y:S10]  /*9690*/  ENDCOLLECTIVE ;  /* 0x000000000000791b */ /* 0x000ff40003800000 */
.L_x_201:
[----:B------:R-:W-:Y:S05]  /*96a0*/  BSYNC B0 ;  /* 0x0000000000007941 */ /* 0x000fea0003800000 */
.L_x_200:
[----:B------:R-:W-:Y:S05]  /*96b0*/  BRA `(.L_x_202) ;  /* 0xfffffff800a47947 */ /* 0x000fea000383ffff */
.L_x_191:
[----:B0-----:R0:W1:Y:S02]  /*96c0*/  SYNCS.PHASECHK.TRANS64.TRYWAIT P0, [R6+URZ], R3 ;  /* 0x00000003060075a7 */ /* 0x001064000800017f */
[----:B-1----:R-:W-:Y:S05]  /*96d0*/  @!P0 NANOSLEEP.SYNCS 0x989680 ;  /* 0x009896800000895d */ /* 0x002fea0003900000 */
[----:B------:R-:W1:Y:S02]  /*96e0*/  @!P0 SYNCS.PHASECHK.TRANS64 P0, [R6+URZ], R3 ;  /* 0x00000003060085a7 */ /* 0x000e64000800007f */
[----:B-1----:R-:W-:Y:S05]  /*96f0*/  @!P0 BRA `(.L_x_191) ;  /* 0xfffffffc00f08947 */ /* 0x002fea000383ffff */
[----:B------:R-:W-:Y:S05]  /*9700*/  BRA `(.L_x_203) ;  /* 0xfffffff800e47947 */ /* 0x000fea000383ffff */
.L_x_192:
[----:B0-----:R0:W1:Y:S02]  /*9710*/  SYNCS.PHASECHK.TRANS64.TRYWAIT P0, [R7+URZ], R4 ;  /* 0x00000004070075a7 */ /* 0x001064000800017f */
[----:B-1----:R-:W-:Y:S05]  /*9720*/  @!P0 NANOSLEEP.SYNCS 0x989680 ;  /* 0x009896800000895d */ /* 0x002fea0003900000 */
[----:B------:R-:W1:Y:S02]  /*9730*/  @!P0 SYNCS.PHASECHK.TRANS64 P0, [R7+URZ], R4 ;  /* 0x00000004070085a7 */ /* 0x000e64000800007f */
[----:B-1----:R-:W-:Y:S05]  /*9740*/  @!P0 BRA `(.L_x_192) ;  /* 0xfffffffc00f08947 */ /* 0x002fea000383ffff */
[----:B------:R-:W-:Y:S05]  /*9750*/  BRA `(.L_x_204) ;  /* 0xfffffff800f47947 */ /* 0x000fea000383ffff */
.L_x_193:
[----:B0-----:R0:W1:Y:S02]  /*9760*/  SYNCS.PHASECHK.TRANS64.TRYWAIT P0, [R10+URZ], R5 ;  /* 0x000000050a0075a7 */ /* 0x001064000800017f */
[----:B-1----:R-:W-:Y:S05]  /*9770*/  @!P0 NANOSLEEP.SYNCS 0x989680 ;  /* 0x009896800000895d */ /* 0x002fea0003900000 */
[----:B------:R-:W1:Y:S02]  /*9780*/  @!P0 SYNCS.PHASECHK.TRANS64 P0, [R10+URZ], R5 ;  /* 0x000000050a0085a7 */ /* 0x000e64000800007f */
[----:B-1----:R-:W-:Y:S05]  /*9790*/  @!P0 BRA `(.L_x_193) ;  /* 0xfffffffc00f08947 */ /* 0x002fea000383ffff */
[----:B------:R-:W-:Y:S05]  /*97a0*/  BRA `(.L_x_205) ;  /* 0xfffffffc00047947 */ /* 0x000fea000383ffff */
.L_x_194:
[----:B-1----:R1:W2:Y:S02]  /*97b0*/  SYNCS.PHASECHK.TRANS64.TRYWAIT P0, [R11+URZ], R6 ;  /* 0x000000060b0075a7 */ /* 0x0022a4000800017f */
[----:B--2---:R-:W-:Y:S05]  /*97c0*/  @!P0 NANOSLEEP.SYNCS 0x989680 ;  /* 0x009896800000895d */ /* 0x004fea0003900000 */
[----:B------:R-:W2:Y:S02]  /*97d0*/  @!P0 SYNCS.PHASECHK.TRANS64 P0, [R11+URZ], R6 ;  /* 0x000000060b0085a7 */ /* 0x000ea4000800007f */
[----:B--2---:R-:W-:Y:S05]  /*97e0*/  @!P0 BRA `(.L_x_194) ;  /* 0xfffffffc00f08947 */ /* 0x004fea000383ffff */
[----:B------:R-:W-:Y:S05]  /*97f0*/  BRA `(.L_x_206) ;  /* 0xfffffffc000c7947 */ /* 0x000fea000383ffff */
.L_x_207:
[----:B------:R-:W-:-:S00]  /*9800*/  BRA `(.L_x_207) ;  /* 0xfffffffc00fc7947 */ /* 0x000fc0000383ffff */
[----:B------:R-:W-:-:S00]  /*9810*/  NOP ;  /* 0x0000000000007918 */ /* 0x000fc00000000000 */
        /* <DEDUP_REMOVED lines=14> */
.L_x_208:


//--------------------- .nv.shared._ZN7cutlass13device_kernelINS_4gemm6kernel13GemmUniversalIN4cute5tupleIJiiiiEEENS1_10collective13CollectiveMmaINS1_37MainloopSm90TmaGmmaWarpSpecializedFP8ILi5ENS5_IJNS4_1CILi2EEESB_NSA_ILi1EEEEEENS1_35KernelTmaWarpSpecializedCooperativeEEENS5_IJNSA_ILi128EEESG_NSA_ILi32EEEEEENS_12float_e4m3_tENS5_IJlSC_lEEESJ_SK_NS4_8TiledMMAINS4_8MMA_AtomIJNS4_4SM904GMMA31MMA_64x128x32_F32E4M3E4M3_SS_TNILNSO_7ScaleInE1ELSQ_1EEEEEENS4_6LayoutINS5_IJSB_SC_SC_EEENS5_IJSC_NSA_ILi0EEESV_EEEEENS5_IJNS4_10UnderscoreESY_SY_EEEEENS4_23SM90_TMA_LOAD_MULTICASTENS4_14ComposedLayoutINS4_7SwizzleILi1ELi4ELi3EEENS4_18smem_ptr_flag_bitsILi8EEENST_INS5_IJNSA_ILi8EEESH_EEENS5_IJSH_SC_EEEEEEEvNS4_8identityES11_S1B_vS1C_EENS_8epilogue10collective6detail29Sm90TmaWarpSpecializedAdapterINS1F_15DefaultEpilogueISJ_SK_SK_NS1E_6thread17LinearCombinationISJ_Li1EffLNS1J_9ScaleType4KindE0ELNS_15FloatRoundStyleE2ESJ_EENS1_15EpilogueDefaultEEEEEvvEEEEvNT_6ParamsE --------------------------
	.section	.nv.shared._ZN7cutlass13device_kernelINS_4gemm6kernel13GemmUniversalIN4cute5tupleIJiiiiEEENS1_10collective13CollectiveMmaINS1_37MainloopSm90TmaGmmaWarpSpecializedFP8ILi5ENS5_IJNS4_1CILi2EEESB_NSA_ILi1EEEEEENS1_35KernelTmaWarpSpecializedCooperativeEEENS5_IJNSA_ILi128EEESG_NSA_ILi32EEEEEENS_12float_e4m3_tENS5_IJlSC_lEEESJ_SK_NS4_8TiledMMAINS4_8MMA_AtomIJNS4_4SM904GMMA31MMA_64x128x32_F32E4M3E4M3_SS_TNILNSO_7ScaleInE1ELSQ_1EEEEEENS4_6LayoutINS5_IJSB_SC_SC_EEENS5_IJSC_NSA_ILi0EEESV_EEEEENS5_IJNS4_10UnderscoreESY_SY_EEEEENS4_23SM90_TMA_LOAD_MULTICASTENS4_14ComposedLayoutINS4_7SwizzleILi1ELi4ELi3EEENS4_18smem_ptr_flag_bitsILi8EEENST_INS5_IJNSA_ILi8EEESH_EEENS5_IJSH_SC_EEEEEEEvNS4_8identityES11_S1B_vS1C_EENS_8epilogue10collective6detail29Sm90TmaWarpSpecializedAdapterINS1F_15DefaultEpilogueISJ_SK_SK_NS1E_6thread17LinearCombinationISJ_Li1EffLNS1J_9ScaleType4KindE0ELNS_15FloatRoundStyleE2ESJ_EENS1_15EpilogueDefaultEEEEEvvEEEEvNT_6ParamsE,"aw",@nobits
	.sectionflags	@""
	.align	16
	.zero		1024


//--------------------- .nv.shared.reserved.0     --------------------------
	.section	.nv.shared.reserved.0,"aw",@nobits
	.weak		__nv_reservedSMEM_offset_0_alias
	.size		__nv_reservedSMEM_offset_0_alias, 0, 0
	.other		__nv_reservedSMEM_offset_0_alias,@"STO_CUDA_RESERVED_SHARED STV_DEFAULT"
__nv_reservedSMEM_offset_0_alias:
	.zero		0


//--------------------- .nv.global                --------------------------
	.section	.nv.global,"aw",@nobits
.nv.global:
	.type		_ZN39_INTERNAL_84668d07_4_k_cu_3d064626_58124cute1_E,@object
	.size		_ZN39_INTERNAL_84668d07_4_k_cu_3d064626_58124cute1_E,(_ZN39_INTERNAL_84668d07_4_k_cu_3d064626_58124cuda3std3__45__cpo6cbeginE - _ZN39_INTERNAL_84668d07_4_k_cu_3d064626_58124cute1_E)
_ZN39_INTERNAL_84668d07_4_k_cu_3d064626_58124cute1_E:
	.zero		1
	.type		_ZN39_INTERNAL_84668d07_4_k_cu_3d064626_58124cuda3std3__45__cpo6cbeginE,@object
	.size		_ZN39_INTERNAL_84668d07_4_k_cu_3d064626_58124cuda3std3__45__cpo6cbeginE,(_ZN39_INTERNAL_84668d07_4_k_cu_3d064626_58124cuda3std3__48in_placeE - _ZN39_INTERNAL_84668d07_4_k_cu_3d064626_58124cuda3std3__45__cpo6cbeginE)
_ZN39_INTERNAL_84668d07_4_k_cu_3d064626_58124cuda3std3__45__cpo6cbeginE:
	.zero		1
	.type		_ZN39_INTERNAL_84668d07_4_k_cu_3d064626_58124cuda3std3__48in_placeE,@object
	.size		_ZN39_INTERNAL_84668d07_4_k_cu_3d064626_58124cuda3std3__48in_placeE,(_ZN39_INTERNAL_84668d07_4_k_cu_3d064626_58124cuda3std6ranges3__45__cpo9iter_moveE - _ZN39_INTERNAL_84668d07_4_k_cu_3d064626_58124cuda3std3__48in_placeE)
_ZN39_INTERNAL_84668d07_4_k_cu_3d064626_58124cuda3std3__48in_placeE:
	.zero		1
	.type		_ZN39_INTERNAL_84668d07_4_k_cu_3d064626_58124cuda3std6ranges3__45__cpo9iter_moveE,@object
	.size		_ZN39_INTERNAL_84668d07_4_k_cu_3d064626_58124cuda3std6ranges3__45__cpo9iter_moveE,(_ZN39_INTERNAL_84668d07_4_k_cu_3d064626_58124cuda3std3__45__cpo5beginE - _ZN39_INTERNAL_84668d07_4_k_cu_3d064626_58124cuda3std6ranges3__45__cpo9iter_moveE)
_ZN39_INTERNAL_84668d07_4_k_cu_3d064626_58124cuda3std6ranges3__45__cpo9iter_moveE:
	.zero		1
	.type		_ZN39_INTERNAL_84668d07_4_k_cu_3d064626_58124cuda3std3__45__cpo5beginE,@object
	.size		_ZN39_INTERNAL_84668d07_4_k_cu_3d064626_58124cuda3std3__45__cpo5beginE,(_ZN39_INTERNAL_84668d07_4_k_cu_3d064626_58124cuda3std3__441_GLOBAL__N__84668d07_4_k_cu_3d064626_58126ignoreE - _ZN39_INTERNAL_84668d07_4_k_cu_3d064626_58124cuda3std3__45__cpo5beginE)
_ZN39_INTERNAL_84668d07_4_k_cu_3d064626_58124cuda3std3__45__cpo5beginE:
	.zero		1
	.type		_ZN39_INTERNAL_84668d07_4_k_cu_3d064626_58124cuda3std3__441_GLOBAL__N__84668d07_4_k_cu_3d064626_58126ignoreE,@object
	.size		_ZN39_INTERNAL_84668d07_4_k_cu_3d064626_58124cuda3std3__441_GLOBAL__N__84668d07_4_k_cu_3d064626_58126ignoreE,(_ZN39_INTERNAL_84668d07_4_k_cu_3d064626_58124cute7productE - _ZN39_INTERNAL_84668d07_4_k_cu_3d064626_58124cuda3std3__441_GLOBAL__N__84668d07_4_k_cu_3d064626_58126ignoreE)
_ZN39_INTERNAL_84668d07_4_k_cu_3d064626_58124cuda3std3__441_GLOBAL__N__84668d07_4_k_cu_3d064626_58126ignoreE:
	.zero		1
	.type		_ZN39_INTERNAL_84668d07_4_k_cu_3d064626_58124cute7productE,@object
	.size		_ZN39_INTERNAL_84668d07_4_k_cu_3d064626_58124cute7productE,(_ZN39_INTERNAL_84668d07_4_k_cu_3d064626_58124cuda3std3__45__cpo3endE - _ZN39_INTERNAL_84668d07_4_k_cu_3d064626_58124cute7productE)
_ZN39_INTERNAL_84668d07_4_k_cu_3d064626_58124cute7productE:
	.zero		1
	.type		_ZN39_INTERNAL_84668d07_4_k_cu_3d064626_58124cuda3std3__45__cpo3endE,@object
	.size		_ZN39_INTERNAL_84668d07_4_k_cu_3d064626_58124cuda3std3__45__cpo3endE,(_ZN39_INTERNAL_84668d07_4_k_cu_3d064626_58124cuda3std3__419piecewise_constructE - _ZN39_INTERNAL_84668d07_4_k_cu_3d064626_58124cuda3std3__45__cpo3endE)
_ZN39_INTERNAL_84668d07_4_k_cu_3d064626_58124cuda3std3__45__cpo3endE:
	.zero		1
	.type		_ZN39_INTERNAL_84668d07_4_k_cu_3d064626_58124cuda3std3__419piecewise_constructE,@object
	.size		_ZN39_INTERNAL_84668d07_4_k_cu_3d064626_58124cuda3std3__419piecewise_constructE,(_ZN39_INTERNAL_84668d07_4_k_cu_3d064626_58124cuda3std3__45__cpo4cendE - _ZN39_INTERNAL_84668d07_4_k_cu_3d064626_58124cuda3std3__419piecewise_constructE)
_ZN39_INTERNAL_84668d07_4_k_cu_3d064626_58124cuda3std3__419piecewise_constructE:
	.zero		1
	.type		_ZN39_INTERNAL_84668d07_4_k_cu_3d064626_58124cuda3std3__45__cpo4cendE,@object
	.size		_ZN39_INTERNAL_84668d07_4_k_cu_3d064626_58124cuda3std3__45__cpo4cendE,(_ZN39_INTERNAL_84668d07_4_k_cu_3d064626_58124cuda3std6ranges3__45__cpo4swapE - _ZN39_INTERNAL_84668d07_4_k_cu_3d064626_58124cuda3std3__45__cpo4cendE)
_ZN39_INTERNAL_84668d07_4_k_cu_3d064626_58124cuda3std3__45__cpo4cendE:
	.zero		1
	.type		_ZN39_INTERNAL_84668d07_4_k_cu_3d064626_58124cuda3std6ranges3__45__cpo4swapE,@object
	.size		_ZN39_INTERNAL_84668d07_4_k_cu_3d064626_58124cuda3std6ranges3__45__cpo4swapE,(.L_7 - _ZN39_INTERNAL_84668d07_4_k_cu_3d064626_58124cuda3std6ranges3__45__cpo4swapE)
_ZN39_INTERNAL_84668d07_4_k_cu_3d064626_58124cuda3std6ranges3__45__cpo4swapE:
	.zero		1
.L_7:


//--------------------- .nv.constant0._ZN7cutlass13device_kernelINS_4gemm6kernel13GemmUniversalIN4cute5tupleIJiiiiEEENS1_10collective13CollectiveMmaINS1_37MainloopSm90TmaGmmaWarpSpecializedFP8ILi5ENS5_IJNS4_1CILi2EEESB_NSA_ILi1EEEEEENS1_35KernelTmaWarpSpecializedCooperativeEEENS5_IJNSA_ILi128EEESG_NSA_ILi32EEEEEENS_12float_e4m3_tENS5_IJlSC_lEEESJ_SK_NS4_8TiledMMAINS4_8MMA_AtomIJNS4_4SM904GMMA31MMA_64x128x32_F32E4M3E4M3_SS_TNILNSO_7ScaleInE1ELSQ_1EEEEEENS4_6LayoutINS5_IJSB_SC_SC_EEENS5_IJSC_NSA_ILi0EEESV_EEEEENS5_IJNS4_10UnderscoreESY_SY_EEEEENS4_23SM90_TMA_LOAD_MULTICASTENS4_14ComposedLayoutINS4_7SwizzleILi1ELi4ELi3EEENS4_18smem_ptr_flag_bitsILi8EEENST_INS5_IJNSA_ILi8EEESH_EEENS5_IJSH_SC_EEEEEEEvNS4_8identityES11_S1B_vS1C_EENS_8epilogue10collective6detail29Sm90TmaWarpSpecializedAdapterINS1F_15DefaultEpilogueISJ_SK_SK_NS1E_6thread17LinearCombinationISJ_Li1EffLNS1J_9ScaleType4KindE0ELNS_15FloatRoundStyleE2ESJ_EENS1_15EpilogueDefaultEEEEEvvEEEEvNT_6ParamsE --------------------------
	.section	.nv.constant0._ZN7cutlass13device_kernelINS_4gemm6kernel13GemmUniversalIN4cute5tupleIJiiiiEEENS1_10collective13CollectiveMmaINS1_37MainloopSm90TmaGmmaWarpSpecializedFP8ILi5ENS5_IJNS4_1CILi2EEESB_NSA_ILi1EEEEEENS1_35KernelTmaWarpSpecializedCooperativeEEENS5_IJNSA_ILi128EEESG_NSA_ILi32EEEEEENS_12float_e4m3_tENS5_IJlSC_lEEESJ_SK_NS4_8TiledMMAINS4_8MMA_AtomIJNS4_4SM904GMMA31MMA_64x128x32_F32E4M3E4M3_SS_TNILNSO_7ScaleInE1ELSQ_1EEEEEENS4_6LayoutINS5_IJSB_SC_SC_EEENS5_IJSC_NSA_ILi0EEESV_EEEEENS5_IJNS4_10UnderscoreESY_SY_EEEEENS4_23SM90_TMA_LOAD_MULTICASTENS4_14ComposedLayoutINS4_7SwizzleILi1ELi4ELi3EEENS4_18smem_ptr_flag_bitsILi8EEENST_INS5_IJNSA_ILi8EEESH_EEENS5_IJSH_SC_EEEEEEEvNS4_8identityES11_S1B_vS1C_EENS_8epilogue10collective6detail29Sm90TmaWarpSpecializedAdapterINS1F_15DefaultEpilogueISJ_SK_SK_NS1E_6thread17LinearCombinationISJ_Li1EffLNS1J_9ScaleType4KindE0ELNS_15FloatRoundStyleE2ESJ_EENS1_15EpilogueDefaultEEEEEvvEEEEvNT_6ParamsE,"a",@progbits
	.sectionflags	@""
	.align	4
.nv.constant0._ZN7cutlass13device_kernelINS_4gemm6kernel13GemmUniversalIN4cute5tupleIJiiiiEEENS1_10collective13CollectiveMmaINS1_37MainloopSm90TmaGmmaWarpSpecializedFP8ILi5ENS5_IJNS4_1CILi2EEESB_NSA_ILi1EEEEEENS1_35KernelTmaWarpSpecializedCooperativeEEENS5_IJNSA_ILi128EEESG_NSA_ILi32EEEEEENS_12float_e4m3_tENS5_IJlSC_lEEESJ_SK_NS4_8TiledMMAINS4_8MMA_AtomIJNS4_4SM904GMMA31MMA_64x128x32_F32E4M3E4M3_SS_TNILNSO_7ScaleInE1ELSQ_1EEEEEENS4_6LayoutINS5_IJSB_SC_SC_EEENS5_IJSC_NSA_ILi0EEESV_EEEEENS5_IJNS4_10UnderscoreESY_SY_EEEEENS4_23SM90_TMA_LOAD_MULTICASTENS4_14ComposedLayoutINS4_7SwizzleILi1ELi4ELi3EEENS4_18smem_ptr_flag_bitsILi8EEENST_INS5_IJNSA_ILi8EEESH_EEENS5_IJSH_SC_EEEEEEEvNS4_8identityES11_S1B_vS1C_EENS_8epilogue10collective6detail29Sm90TmaWarpSpecializedAdapterINS1F_15DefaultEpilogueISJ_SK_SK_NS1E_6thread17LinearCombinationISJ_Li1EffLNS1J_9ScaleType4KindE0ELNS_15FloatRoundStyleE2ESJ_EENS1_15EpilogueDefaultEEEEEvvEEEEvNT_6ParamsE:
	.zero		1664


//--------------------- SYMBOLS --------------------------

	.type		.nv.reservedSmem.offset0,@object
	.size		.nv.reservedSmem.offset0,0x4
